//
// Generated by NVIDIA NVVM Compiler
//
// Compiler Build ID: CL-36424714
// Cuda compilation tools, release 13.0, V13.0.88
// Based on NVVM 20.0.0
//

.version 9.0
.target sm_100
.address_size 64

	// .globl	_Z23sia2_edd_gpu_kernel_eddPKiPKfPfS3_iiiiif
.global .align 4 .b8 gauspt[32];
.global .align 4 .b8 gauswt[32];

.visible .entry _Z23sia2_edd_gpu_kernel_eddPKiPKfPfS3_iiiiif(
	.param .u64 .ptr .align 1 _Z23sia2_edd_gpu_kernel_eddPKiPKfPfS3_iiiiif_param_0,
	.param .u64 .ptr .align 1 _Z23sia2_edd_gpu_kernel_eddPKiPKfPfS3_iiiiif_param_1,
	.param .u64 .ptr .align 1 _Z23sia2_edd_gpu_kernel_eddPKiPKfPfS3_iiiiif_param_2,
	.param .u64 .ptr .align 1 _Z23sia2_edd_gpu_kernel_eddPKiPKfPfS3_iiiiif_param_3,
	.param .u32 _Z23sia2_edd_gpu_kernel_eddPKiPKfPfS3_iiiiif_param_4,
	.param .u32 _Z23sia2_edd_gpu_kernel_eddPKiPKfPfS3_iiiiif_param_5,
	.param .u32 _Z23sia2_edd_gpu_kernel_eddPKiPKfPfS3_iiiiif_param_6,
	.param .u32 _Z23sia2_edd_gpu_kernel_eddPKiPKfPfS3_iiiiif_param_7,
	.param .u32 _Z23sia2_edd_gpu_kernel_eddPKiPKfPfS3_iiiiif_param_8,
	.param .f32 _Z23sia2_edd_gpu_kernel_eddPKiPKfPfS3_iiiiif_param_9
)
{
	.reg .pred 	%p<5>;
	.reg .b32 	%r<47>;
	.reg .b32 	%f<86>;
	.reg .b64 	%rd<31>;

	ld.param.u64 	%rd4, [_Z23sia2_edd_gpu_kernel_eddPKiPKfPfS3_iiiiif_param_0];
	ld.param.u64 	%rd5, [_Z23sia2_edd_gpu_kernel_eddPKiPKfPfS3_iiiiif_param_1];
	ld.param.u64 	%rd6, [_Z23sia2_edd_gpu_kernel_eddPKiPKfPfS3_iiiiif_param_2];
	ld.param.u32 	%r30, [_Z23sia2_edd_gpu_kernel_eddPKiPKfPfS3_iiiiif_param_4];
	ld.param.u32 	%r28, [_Z23sia2_edd_gpu_kernel_eddPKiPKfPfS3_iiiiif_param_5];
	ld.param.u32 	%r29, [_Z23sia2_edd_gpu_kernel_eddPKiPKfPfS3_iiiiif_param_6];
	ld.param.u32 	%r31, [_Z23sia2_edd_gpu_kernel_eddPKiPKfPfS3_iiiiif_param_8];
	ld.param.f32 	%f2, [_Z23sia2_edd_gpu_kernel_eddPKiPKfPfS3_iiiiif_param_9];
	cvta.to.global.u64 	%rd1, %rd6;
	cvta.to.global.u64 	%rd2, %rd5;
	cvta.to.global.u64 	%rd7, %rd4;
	mov.u32 	%r1, %ntid.x;
	mov.u32 	%r2, %ctaid.x;
	mul.lo.s32 	%r32, %r1, %r2;
	mov.u32 	%r3, %tid.x;
	mad.lo.s32 	%r33, %r30, %r32, %r3;
	mad.lo.s32 	%r34, %r28, %r32, %r3;
	mul.lo.s32 	%r4, %r31, 3;
	mad.lo.s32 	%r35, %r1, %r4, %r1;
	add.s32 	%r5, %r34, %r35;
	mad.lo.s32 	%r6, %r29, %r32, %r3;
	mad.lo.s32 	%r36, %r31, 9, 9;
	mul.lo.s32 	%r7, %r36, %r1;
	mul.wide.s32 	%rd8, %r33, 4;
	add.s64 	%rd3, %rd7, %rd8;
	ld.global.u32 	%r8, [%rd3];
	setp.lt.s32 	%p1, %r8, 1;
	@%p1 bra 	$L__BB0_4;
	shl.b32 	%r9, %r1, 2;
	cvt.u64.u32 	%rd9, %r9;
	add.s64 	%rd10, %rd3, %rd9;
	ld.global.u32 	%r10, [%rd10];
	add.s32 	%r11, %r10, %r8;
	mul.wide.s32 	%rd11, %r5, 4;
	add.s64 	%rd12, %rd2, %rd11;
	ld.global.f32 	%f3, [%rd12];
	max.f32 	%f4, %f3, 0f3C23D70A;
	mul.f32 	%f5, %f4, %f4;
	mov.f32 	%f6, 0f3F800000;
	sub.f32 	%f7, %f6, %f5;
	div.rn.f32 	%f8, %f7, 0fBFDBA929;
	add.f32 	%f9, %f8, 0f3F800000;
	sqrt.rn.f32 	%f1, %f9;
	mul.wide.s32 	%rd13, %r6, 4;
	add.s64 	%rd14, %rd1, %rd13;
	st.global.f32 	[%rd14], %f1;
	setp.lt.s32 	%p2, %r11, 1;
	@%p2 bra 	$L__BB0_4;
	mad.lo.s32 	%r38, %r2, %r28, %r4;
	add.s32 	%r39, %r38, 2;
	mad.lo.s32 	%r44, %r1, %r39, %r3;
	mul.lo.s32 	%r13, %r1, 3;
	mul.lo.s32 	%r40, %r2, %r29;
	mad.lo.s32 	%r41, %r1, %r40, %r1;
	add.s32 	%r43, %r3, %r41;
	shl.b32 	%r15, %r1, 3;
	neg.s32 	%r42, %r11;
	add.s32 	%r45, %r7, %r6;
	mov.b32 	%r46, 0;
$L__BB0_3:
	mul.wide.s32 	%rd16, %r44, 4;
	add.s64 	%rd17, %rd2, %rd16;
	ld.global.f32 	%f10, [%rd17];
	add.s64 	%rd18, %rd17, %rd9;
	ld.global.f32 	%f11, [%rd18];
	add.s64 	%rd19, %rd18, %rd9;
	ld.global.f32 	%f12, [%rd19];
	mul.wide.s32 	%rd20, %r45, 4;
	add.s64 	%rd21, %rd1, %rd20;
	ld.global.f32 	%f13, [%rd21];
	add.s32 	%r45, %r45, %r1;
	setp.lt.s32 	%p3, %r46, %r10;
	mul.f32 	%f14, %f2, %f12;
	selp.f32 	%f15, %f14, %f12, %p3;
	add.f32 	%f16, %f11, %f13;
	div.rn.f32 	%f17, %f11, %f16;
	mul.f32 	%f18, %f15, %f16;
	mul.f32 	%f19, %f10, %f17;
	mul.f32 	%f20, %f10, %f19;
	mov.f32 	%f21, 0f3F800000;
	sub.f32 	%f22, %f21, %f20;
	mul.f32 	%f23, %f18, %f22;
	mul.f32 	%f24, %f10, %f10;
	sub.f32 	%f25, %f21, %f24;
	mul.f32 	%f26, %f25, %f17;
	div.rn.f32 	%f27, %f26, %f22;
	sub.f32 	%f28, %f10, %f24;
	div.rn.f32 	%f29, %f28, %f25;
	sub.f32 	%f30, %f21, %f27;
	mul.f32 	%f31, %f30, 0f40400000;
	mul.f32 	%f32, %f29, %f27;
	sub.f32 	%f33, %f21, %f32;
	mul.f32 	%f34, %f31, %f33;
	sqrt.rn.f32 	%f35, %f34;
	mul.f32 	%f36, %f33, 0f3FC00000;
	div.rn.f32 	%f37, %f36, %f35;
	neg.f32 	%f38, %f35;
	mul.f32 	%f39, %f23, %f38;
	mul.f32 	%f40, %f39, 0f3FB8AA3B;
	ex2.approx.f32 	%f41, %f40;
	add.f32 	%f42, %f37, 0f3F800000;
	mul.f32 	%f43, %f42, %f42;
	div.rn.f32 	%f44, %f43, %f41;
	add.f32 	%f45, %f37, 0fBF800000;
	mul.f32 	%f46, %f45, %f45;
	mul.f32 	%f47, %f41, %f46;
	sub.f32 	%f48, %f44, %f47;
	mul.f32 	%f49, %f42, %f45;
	rcp.rn.f32 	%f50, %f41;
	sub.f32 	%f51, %f50, %f41;
	mul.f32 	%f52, %f51, %f49;
	div.rn.f32 	%f53, %f52, %f48;
	mul.f32 	%f54, %f37, 0f40800000;
	div.rn.f32 	%f55, %f54, %f48;
	neg.f32 	%f56, %f23;
	div.rn.f32 	%f57, %f56, %f1;
	mul.f32 	%f58, %f57, 0f3FB8AA3B;
	ex2.approx.f32 	%f59, %f58;
	mul.f32 	%f60, %f27, 0f3F400000;
	mul.f32 	%f61, %f1, %f60;
	fma.rn.f32 	%f62, %f29, %f30, 0f3F800000;
	mul.f32 	%f63, %f35, %f35;
	mul.f32 	%f64, %f1, %f63;
	mul.f32 	%f65, %f1, %f64;
	sub.f32 	%f66, %f21, %f65;
	div.rn.f32 	%f67, %f62, %f66;
	mul.f32 	%f68, %f61, %f67;
	mul.f32 	%f69, %f27, 0f3F000000;
	mul.f32 	%f70, %f29, 0f40400000;
	mul.f32 	%f71, %f70, %f30;
	mul.f32 	%f72, %f1, %f71;
	fma.rn.f32 	%f73, %f1, %f72, 0f3F800000;
	div.rn.f32 	%f74, %f73, %f66;
	mul.f32 	%f75, %f69, %f74;
	add.f32 	%f76, %f68, %f75;
	sub.f32 	%f77, %f68, %f75;
	fma.rn.f32 	%f78, %f59, %f55, 0fBF800000;
	mul.f32 	%f79, %f77, %f78;
	fma.rn.f32 	%f80, %f76, %f53, %f79;
	mul.f32 	%f81, %f77, %f53;
	add.f32 	%f82, %f76, 0fBF800000;
	sub.f32 	%f83, %f81, %f82;
	mul.f32 	%f84, %f59, %f83;
	fma.rn.f32 	%f85, %f76, %f55, %f84;
	mul.wide.s32 	%rd22, %r43, 4;
	add.s64 	%rd23, %rd1, %rd22;
	st.global.f32 	[%rd23], %f80;
	add.s64 	%rd24, %rd23, %rd9;
	st.global.f32 	[%rd24], %f53;
	add.s64 	%rd25, %rd24, %rd9;
	st.global.f32 	[%rd25], %f23;
	add.s64 	%rd26, %rd25, %rd9;
	st.global.f32 	[%rd26], %f85;
	add.s64 	%rd27, %rd26, %rd9;
	st.global.f32 	[%rd27], %f55;
	add.s64 	%rd28, %rd27, %rd9;
	st.global.f32 	[%rd28], %f27;
	add.s64 	%rd29, %rd28, %rd9;
	st.global.f32 	[%rd29], %f29;
	add.s64 	%rd30, %rd29, %rd9;
	st.global.f32 	[%rd30], %f35;
	add.s32 	%r46, %r46, 1;
	add.s32 	%r44, %r44, %r13;
	add.s32 	%r43, %r43, %r15;
	add.s32 	%r42, %r42, 1;
	setp.ne.s32 	%p4, %r42, 0;
	@%p4 bra 	$L__BB0_3;
$L__BB0_4:
	ret;

}


// ===== COMPILED SASS (sm_100) =====

	.target	sm_100

	.elftype	@"ET_EXEC"


//--------------------- .note.nv.tkinfo           --------------------------
	.section	.note.nv.tkinfo,"",@"SHT_NOTE"
	.sectionflags	@"SHF_NOTE_NV_TKINFO"
	.tkinfo
        /*0018*/ 	.word	0x00000002
        /*0030*/ 	.string	""
        /*0030*/ 	.string	"ptxas"
        /*0030*/ 	.string	"Cuda compilation tools, release 13.0, V13.0.88"
        /*0030*/ 	.string	"Build cuda_13.0.r13.0/compiler.36424714_0"
        /*0030*/ 	.string	"-arch sm_100 -m 64 "



//--------------------- .note.nv.cuinfo           --------------------------
	.section	.note.nv.cuinfo,"",@"SHT_NOTE"
	.sectionflags	@"SHF_NOTE_NV_CUINFO"
        /*0018*/ 	.short	0x0002
        /*001a*/ 	.short	0x0064
        /*001c*/ 	.short	0x0082
	.zero		2


//--------------------- .nv.info                  --------------------------
	.section	.nv.info,"",@"SHT_CUDA_INFO"
	.align	4


	//----- nvinfo : EIATTR_REGCOUNT
	.align		4
        /*0000*/ 	.byte	0x04, 0x2f
        /*0002*/ 	.short	(.L_3 - .L_2)
	.align		4
.L_2:
        /*0004*/ 	.word	index@(_Z23sia2_edd_gpu_kernel_eddPKiPKfPfS3_iiiiif)
        /*0008*/ 	.word	0x00000020


	//----- nvinfo : EIATTR_FRAME_SIZE
	.align		4
.L_3:
        /*000c*/ 	.byte	0x04, 0x11
        /*000e*/ 	.short	(.L_5 - .L_4)
	.align		4
.L_4:
        /*0010*/ 	.word	index@($__internal_2_$__cuda_sm3x_div_rn_noftz_f32_slowpath)
        /*0014*/ 	.word	0x00000000


	//----- nvinfo : EIATTR_FRAME_SIZE
	.align		4
.L_5:
        /*0018*/ 	.byte	0x04, 0x11
        /*001a*/ 	.short	(.L_7 - .L_6)
	.align		4
.L_6:
        /*001c*/ 	.word	index@($__internal_1_$__cuda_sm20_sqrt_rn_f32_slowpath)
        /*0020*/ 	.word	0x00000000


	//----- nvinfo : EIATTR_FRAME_SIZE
	.align		4
.L_7:
        /*0024*/ 	.byte	0x04, 0x11
        /*0026*/ 	.short	(.L_9 - .L_8)
	.align		4
.L_8:
        /*0028*/ 	.word	index@($__internal_0_$__cuda_sm20_rcp_rn_f32_slowpath)
        /*002c*/ 	.word	0x00000000


	//----- nvinfo : EIATTR_FRAME_SIZE
	.align		4
.L_9:
        /*0030*/ 	.byte	0x04, 0x11
        /*0032*/ 	.short	(.L_11 - .L_10)
	.align		4
.L_10:
        /*0034*/ 	.word	index@(_Z23sia2_edd_gpu_kernel_eddPKiPKfPfS3_iiiiif)
        /*0038*/ 	.word	0x00000000


	//----- nvinfo : EIATTR_MIN_STACK_SIZE
	.align		4
.L_11:
        /*003c*/ 	.byte	0x04, 0x12
        /*003e*/ 	.short	(.L_13 - .L_12)
	.align		4
.L_12:
        /*0040*/ 	.word	index@(_Z23sia2_edd_gpu_kernel_eddPKiPKfPfS3_iiiiif)
        /*0044*/ 	.word	0x00000000
.L_13:


//--------------------- .nv.compat                --------------------------
	.section	.nv.compat,"",@"SHT_CUDA_COMPAT_INFO"
	.align	4
        /*0000*/ 	.byte	0x02, 0x09, 0x00, 0x00, 0x02, 0x02, 0x01, 0x00, 0x02, 0x05, 0x05, 0x00, 0x03, 0x07, 0x01, 0x01
        /*0010*/ 	.byte	0x02, 0x03, 0x00, 0x00, 0x02, 0x06, 0x01, 0x00, 0x04, 0x0b, 0x08, 0x00, 0x01, 0x00, 0x00, 0x00
        /*0020*/ 	.byte	0x00, 0x00, 0x00, 0x00


//--------------------- .nv.info._Z23sia2_edd_gpu_kernel_eddPKiPKfPfS3_iiiiif --------------------------
	.section	.nv.info._Z23sia2_edd_gpu_kernel_eddPKiPKfPfS3_iiiiif,"",@"SHT_CUDA_INFO"
	.sectionflags	@""
	.align	4


	//----- nvinfo : EIATTR_CUDA_API_VERSION
	.align		4
        /*0000*/ 	.byte	0x04, 0x37
        /*0002*/ 	.short	(.L_15 - .L_14)
.L_14:
        /*0004*/ 	.word	0x00000082


	//----- nvinfo : EIATTR_KPARAM_INFO
	.align		4
.L_15:
        /*0008*/ 	.byte	0x04, 0x17
        /*000a*/ 	.short	(.L_17 - .L_16)
.L_16:
        /*000c*/ 	.word	0x00000000
        /*0010*/ 	.short	0x0009
        /*0012*/ 	.short	0x0034
        /*0014*/ 	.byte	0x00, 0xf0, 0x11, 0x00


	//----- nvinfo : EIATTR_KPARAM_INFO
	.align		4
.L_17:
        /*0018*/ 	.byte	0x04, 0x17
        /*001a*/ 	.short	(.L_19 - .L_18)
.L_18:
        /*001c*/ 	.word	0x00000000
        /*0020*/ 	.short	0x0008
        /*0022*/ 	.short	0x0030
        /*0024*/ 	.byte	0x00, 0xf0, 0x11, 0x00


	//----- nvinfo : EIATTR_KPARAM_INFO
	.align		4
.L_19:
        /*0028*/ 	.byte	0x04, 0x17
        /*002a*/ 	.short	(.L_21 - .L_20)
.L_20:
        /*002c*/ 	.word	0x00000000
        /*0030*/ 	.short	0x0007
        /*0032*/ 	.short	0x002c
        /*0034*/ 	.byte	0x00, 0xf0, 0x11, 0x00


	//----- nvinfo : EIATTR_KPARAM_INFO
	.align		4
.L_21:
        /*0038*/ 	.byte	0x04, 0x17
        /*003a*/ 	.short	(.L_23 - .L_22)
.L_22:
        /*003c*/ 	.word	0x00000000
        /*0040*/ 	.short	0x0006
        /*0042*/ 	.short	0x0028
        /*0044*/ 	.byte	0x00, 0xf0, 0x11, 0x00


	//----- nvinfo : EIATTR_KPARAM_INFO
	.align		4
.L_23:
        /*0048*/ 	.byte	0x04, 0x17
        /*004a*/ 	.short	(.L_25 - .L_24)
.L_24:
        /*004c*/ 	.word	0x00000000
        /*0050*/ 	.short	0x0005
        /*0052*/ 	.short	0x0024
        /*0054*/ 	.byte	0x00, 0xf0, 0x11, 0x00


	//----- nvinfo : EIATTR_KPARAM_INFO
	.align		4
.L_25:
        /*0058*/ 	.byte	0x04, 0x17
        /*005a*/ 	.short	(.L_27 - .L_26)
.L_26:
        /*005c*/ 	.word	0x00000000
        /*0060*/ 	.short	0x0004
        /*0062*/ 	.short	0x0020
        /*0064*/ 	.byte	0x00, 0xf0, 0x11, 0x00


	//----- nvinfo : EIATTR_KPARAM_INFO
	.align		4
.L_27:
        /*0068*/ 	.byte	0x04, 0x17
        /*006a*/ 	.short	(.L_29 - .L_28)
.L_28:
        /*006c*/ 	.word	0x00000000
        /*0070*/ 	.short	0x0003
        /*0072*/ 	.short	0x0018
        /*0074*/ 	.byte	0x00, 0xf5, 0x21, 0x00


	//----- nvinfo : EIATTR_KPARAM_INFO
	.align		4
.L_29:
        /*0078*/ 	.byte	0x04, 0x17
        /*007a*/ 	.short	(.L_31 - .L_30)
.L_30:
        /*007c*/ 	.word	0x00000000
        /*0080*/ 	.short	0x0002
        /*0082*/ 	.short	0x0010
        /*0084*/ 	.byte	0x00, 0xf5, 0x21, 0x00


	//----- nvinfo : EIATTR_KPARAM_INFO
	.align		4
.L_31:
        /*0088*/ 	.byte	0x04, 0x17
        /*008a*/ 	.short	(.L_33 - .L_32)
.L_32:
        /*008c*/ 	.word	0x00000000
        /*0090*/ 	.short	0x0001
        /*0092*/ 	.short	0x0008
        /*0094*/ 	.byte	0x00, 0xf5, 0x21, 0x00


	//----- nvinfo : EIATTR_KPARAM_INFO
	.align		4
.L_33:
        /*0098*/ 	.byte	0x04, 0x17
        /*009a*/ 	.short	(.L_35 - .L_34)
.L_34:
        /*009c*/ 	.word	0x00000000
        /*00a0*/ 	.short	0x0000
        /*00a2*/ 	.short	0x0000
        /*00a4*/ 	.byte	0x00, 0xf5, 0x21, 0x00


	//----- nvinfo : EIATTR_SPARSE_MMA_MASK
	.align		4
.L_35:
        /*00a8*/ 	.byte	0x03, 0x50
        /*00aa*/ 	.short	0x0000


	//----- nvinfo : EIATTR_MAXREG_COUNT
	.align		4
        /*00ac*/ 	.byte	0x03, 0x1b
        /*00ae*/ 	.short	0x00ff


	//----- nvinfo : EIATTR_MERCURY_ISA_VERSION
	.align		4
        /*00b0*/ 	.byte	0x03, 0x5f
        /*00b2*/ 	.short	0x0101


	//----- nvinfo : EIATTR_VRC_CTA_INIT_COUNT
	.align		4
        /*00b4*/ 	.byte	0x02, 0x4a
	.zero		1
	.zero		1


	//----- nvinfo : EIATTR_EXIT_INSTR_OFFSETS
	.align		4
        /*00b8*/ 	.byte	0x04, 0x1c
        /*00ba*/ 	.short	(.L_37 - .L_36)


	//   ....[0]....
.L_36:
        /*00bc*/ 	.word	0x00000100


	//   ....[1]....
        /*00c0*/ 	.word	0x00000450


	//   ....[2]....
        /*00c4*/ 	.word	0x000015d0


	//----- nvinfo : EIATTR_CRS_STACK_SIZE
	.align		4
.L_37:
        /*00c8*/ 	.byte	0x04, 0x1e
        /*00ca*/ 	.short	(.L_39 - .L_38)
.L_38:
        /*00cc*/ 	.word	0x00000000


	//----- nvinfo : EIATTR_CBANK_PARAM_SIZE
	.align		4
.L_39:
        /*00d0*/ 	.byte	0x03, 0x19
        /*00d2*/ 	.short	0x0038


	//----- nvinfo : EIATTR_PARAM_CBANK
	.align		4
        /*00d4*/ 	.byte	0x04, 0x0a
        /*00d6*/ 	.short	(.L_41 - .L_40)
	.align		4
.L_40:
        /*00d8*/ 	.word	index@(.nv.constant0._Z23sia2_edd_gpu_kernel_eddPKiPKfPfS3_iiiiif)
        /*00dc*/ 	.short	0x0380
        /*00de*/ 	.short	0x0038


	//----- nvinfo : EIATTR_SW_WAR
	.align		4
.L_41:
        /*00e0*/ 	.byte	0x04, 0x36
        /*00e2*/ 	.short	(.L_43 - .L_42)
.L_42:
        /*00e4*/ 	.word	0x00000008
.L_43:


//--------------------- .nv.callgraph             --------------------------
	.section	.nv.callgraph,"",@"SHT_CUDA_CALLGRAPH"
	.align	4
	.sectionentsize	8
	.align		4
        /*0000*/ 	.word	0x00000000
	.align		4
        /*0004*/ 	.word	0xffffffff
	.align		4
        /*0008*/ 	.word	0x00000000
	.align		4
        /*000c*/ 	.word	0xfffffffe
	.align		4
        /*0010*/ 	.word	0x00000000
	.align		4
        /*0014*/ 	.word	0xfffffffd
	.align		4
        /*0018*/ 	.word	0x00000000
	.align		4
        /*001c*/ 	.word	0xfffffffc


//--------------------- .nv.constant4             --------------------------
	.section	.nv.constant4,"a",@progbits
	.align	8
	.align		8
.nv.constant4:
        /*0000*/ 	.dword	gauspt
	.align		8
        /*0008*/ 	.dword	gauswt


//--------------------- .text._Z23sia2_edd_gpu_kernel_eddPKiPKfPfS3_iiiiif --------------------------
	.section	.text._Z23sia2_edd_gpu_kernel_eddPKiPKfPfS3_iiiiif,"ax",@progbits
	.align	128
        .global         _Z23sia2_edd_gpu_kernel_eddPKiPKfPfS3_iiiiif
        .type           _Z23sia2_edd_gpu_kernel_eddPKiPKfPfS3_iiiiif,@function
        .size           _Z23sia2_edd_gpu_kernel_eddPKiPKfPfS3_iiiiif,(.L_x_52 - _Z23sia2_edd_gpu_kernel_eddPKiPKfPfS3_iiiiif)
        .other          _Z23sia2_edd_gpu_kernel_eddPKiPKfPfS3_iiiiif,@"STO_CUDA_ENTRY STV_DEFAULT"
_Z23sia2_edd_gpu_kernel_eddPKiPKfPfS3_iiiiif:
.text._Z23sia2_edd_gpu_kernel_eddPKiPKfPfS3_iiiiif:
[----:B------:R-:W-:Y:S01]  /*0000*/  LDC R1, c[0x0][0x37c] ;  /* 0x0000df00ff017b82 */ /* 0x000fe20000000800 */
[----:B------:R-:W0:Y:S07]  /*0010*/  S2R R0, SR_CTAID.X ;  /* 0x0000000000007919 */ /* 0x000e2e0000002500 */
[----:B------:R-:W0:Y:S01]  /*0020*/  LDC R3, c[0x0][0x360] ;  /* 0x0000d800ff037b82 */ /* 0x000e220000000800 */
[----:B------:R-:W1:Y:S01]  /*0030*/  LDCU.64 UR4, c[0x0][0x3a0] ;  /* 0x00007400ff0477ac */ /* 0x000e620008000a00 */
[----:B------:R-:W1:Y:S01]  /*0040*/  S2R R10, SR_TID.X ;  /* 0x00000000000a7919 */ /* 0x000e620000002100 */
[----:B------:R-:W2:Y:S05]  /*0050*/  LDCU.64 UR6, c[0x0][0x358] ;  /* 0x00006b00ff0677ac */ /* 0x000eaa0008000a00 */
[----:B------:R-:W3:Y:S08]  /*0060*/  LDC.64 R14, c[0x0][0x380] ;  /* 0x0000e000ff0e7b82 */ /* 0x000ef00000000a00 */
[----:B------:R-:W4:Y:S01]  /*0070*/  LDC R8, c[0x0][0x3b0] ;  /* 0x0000ec00ff087b82 */ /* 0x000f220000000800 */
[----:B0-----:R-:W-:-:S04]  /*0080*/  IMAD R5, R3, R0, RZ ;  /* 0x0000000003057224 */ /* 0x001fc800078e02ff */
[----:B-1----:R-:W-:Y:S01]  /*0090*/  IMAD R7, R5, UR4, R10 ;  /* 0x0000000405077c24 */ /* 0x002fe2000f8e020a */
[----:B------:R-:W0:Y:S03]  /*00a0*/  LDCU UR4, c[0x0][0x3a8] ;  /* 0x00007500ff0477ac */ /* 0x000e260008000800 */
[----:B---3--:R-:W-:-:S05]  /*00b0*/  IMAD.WIDE R14, R7, 0x4, R14 ;  /* 0x00000004070e7825 */ /* 0x008fca00078e020e */
[----:B--2---:R-:W2:Y:S01]  /*00c0*/  LDG.E R12, desc[UR6][R14.64] ;  /* 0x000000060e0c7981 */ /* 0x004ea2000c1e1900 */
[C-C-:B------:R-:W-:Y:S02]  /*00d0*/  IMAD R2, R5.reuse, UR5, R10.reuse ;  /* 0x0000000505027c24 */ /* 0x140fe4000f8e020a */
[----:B0-----:R-:W-:Y:S01]  /*00e0*/  IMAD R6, R5, UR4, R10 ;  /* 0x0000000405067c24 */ /* 0x001fe2000f8e020a */
[----:B--2---:R-:W-:-:S13]  /*00f0*/  ISETP.GE.AND P0, PT, R12, 0x1, PT ;  /* 0x000000010c00780c */ /* 0x004fda0003f06270 */
[----:B----4-:R-:W-:Y:S05]  /*0100*/  @!P0 EXIT ;  /* 0x000000000000894d */ /* 0x010fea0003800000 */
[----:B------:R-:W0:Y:S01]  /*0110*/  LDC.64 R16, c[0x0][0x388] ;  /* 0x0000e200ff107b82 */ /* 0x000e220000000a00 */
[----:B------:R-:W-:-:S04]  /*0120*/  IMAD R8, R8, 0x3, RZ ;  /* 0x0000000308087824 */ /* 0x000fc800078e02ff */
[----:B------:R-:W-:-:S05]  /*0130*/  IMAD R5, R8, R3, R3 ;  /* 0x0000000308057224 */ /* 0x000fca00078e0203 */
[----:B------:R-:W-:-:S05]  /*0140*/  IADD3 R5, PT, PT, R2, R5, RZ ;  /* 0x0000000502057210 */ /* 0x000fca0007ffe0ff */
[----:B0-----:R-:W-:-:S06]  /*0150*/  IMAD.WIDE R16, R5, 0x4, R16 ;  /* 0x0000000405107825 */ /* 0x001fcc00078e0210 */
[----:B------:R-:W2:Y:S01]  /*0160*/  LDG.E R16, desc[UR6][R16.64] ;  /* 0x0000000610107981 */ /* 0x000ea2000c1e1900 */
[----:B------:R-:W-:-:S04]  /*0170*/  SHF.L.U32 R4, R3, 0x2, RZ ;  /* 0x0000000203047819 */ /* 0x000fc800000006ff */
[----:B------:R-:W-:-:S04]  /*0180*/  IADD3 R14, P0, PT, R14, R4, RZ ;  /* 0x000000040e0e7210 */ /* 0x000fc80007f1e0ff */
[----:B------:R-:W-:-:S05]  /*0190*/  IADD3.X R15, PT, PT, RZ, R15, RZ, P0, !PT ;  /* 0x0000000fff0f7210 */ /* 0x000fca00007fe4ff */
[----:B------:R0:W5:Y:S01]  /*01a0*/  LDG.E R5, desc[UR6][R14.64] ;  /* 0x000000060e057981 */ /* 0x000162000c1e1900 */
[----:B------:R-:W-:Y:S01]  /*01b0*/  HFMA2 R7, -RZ, RZ, 1.7705078125, 0.07684326171875 ;  /* 0x3f152cebff077431 */ /* 0x000fe200000001ff */
[----:B------:R-:W-:Y:S01]  /*01c0*/  MOV R2, 0x3fdba929 ;  /* 0x3fdba92900027802 */ /* 0x000fe20000000f00 */
[----:B------:R-:W-:Y:S04]  /*01d0*/  BSSY.RECONVERGENT B2, `(.L_x_0) ;  /* 0x000000e000027945 */ /* 0x000fe80003800200 */
[----:B------:R-:W-:-:S04]  /*01e0*/  FFMA R2, -R7, R2, 1 ;  /* 0x3f80000007027423 */ /* 0x000fc80000000102 */
[----:B------:R-:W-:Y:S01]  /*01f0*/  FFMA R7, R2, -R7, -0.5827166438102722168 ;  /* 0xbf152ceb02077423 */ /* 0x000fe20000000807 */
[----:B--2---:R-:W-:-:S05]  /*0200*/  FMNMX R18, R16, 0.0099999997764825820923, !PT ;  /* 0x3c23d70a10127809 */ /* 0x004fca0007800000 */
[----:B------:R-:W-:-:S04]  /*0210*/  FFMA R18, -R18, R18, 1 ;  /* 0x3f80000012127423 */ /* 0x000fc80000000112 */
[----:B------:R-:W1:Y:S01]  /*0220*/  FCHK P0, R18, -1.716099858283996582 ;  /* 0xbfdba92912007902 */ /* 0x000e620000000000 */
[----:B------:R-:W-:-:S04]  /*0230*/  FFMA R2, R18, R7, RZ ;  /* 0x0000000712027223 */ /* 0x000fc800000000ff */
[----:B------:R-:W-:-:S04]  /*0240*/  FFMA R9, R2, 1.716099858283996582, R18 ;  /* 0x3fdba92902097823 */ /* 0x000fc80000000012 */
[----:B------:R-:W-:Y:S01]  /*0250*/  FFMA R2, R7, R9, R2 ;  /* 0x0000000907027223 */ /* 0x000fe20000000002 */
[----:B01----:R-:W-:Y:S06]  /*0260*/  @!P0 BRA `(.L_x_1) ;  /* 0x0000000000108947 */ /* 0x003fec0003800000 */
[----:B------:R-:W-:Y:S02]  /*0270*/  MOV R29, 0xbfdba929 ;  /* 0xbfdba929001d7802 */ /* 0x000fe40000000f00 */
[----:B------:R-:W-:-:S07]  /*0280*/  MOV R2, 0x2a0 ;  /* 0x000002a000027802 */ /* 0x000fce0000000f00 */
[----:B-----5:R-:W-:Y:S05]  /*0290*/  CALL.REL.NOINC `($__internal_2_$__cuda_sm3x_div_rn_noftz_f32_slowpath) ;  /* 0x0000001400f87944 */ /* 0x020fea0003c00000 */
[----:B------:R-:W-:-:S07]  /*02a0*/  MOV R2, R18 ;  /* 0x0000001200027202 */ /* 0x000fce0000000f00 */
.L_x_1:
[----:B------:R-:W-:Y:S05]  /*02b0*/  BSYNC.RECONVERGENT B2 ;  /* 0x0000000000027941 */ /* 0x000fea0003800200 */
.L_x_0:
[----:B------:R-:W-:Y:S01]  /*02c0*/  FADD R2, R2, 1 ;  /* 0x3f80000002027421 */ /* 0x000fe20000000000 */
[----:B------:R-:W-:Y:S01]  /*02d0*/  BSSY.RECONVERGENT B0, `(.L_x_2) ;  /* 0x0000010000007945 */ /* 0x000fe20003800200 */
[----:B-----5:R-:W-:Y:S02]  /*02e0*/  IADD3 R9, PT, PT, R12, R5, RZ ;  /* 0x000000050c097210 */ /* 0x020fe40007ffe0ff */
[----:B------:R-:W-:Y:S01]  /*02f0*/  VIADD R7, R2, 0xf3000000 ;  /* 0xf300000002077836 */ /* 0x000fe20000000000 */
[----:B------:R0:W1:Y:S04]  /*0300*/  MUFU.RSQ R11, R2 ;  /* 0x00000002000b7308 */ /* 0x0000680000001400 */
[----:B------:R-:W-:-:S13]  /*0310*/  ISETP.GT.U32.AND P0, PT, R7, 0x727fffff, PT ;  /* 0x727fffff0700780c */ /* 0x000fda0003f04070 */
[----:B01----:R-:W-:Y:S05]  /*0320*/  @!P0 BRA `(.L_x_3) ;  /* 0x0000000000188947 */ /* 0x003fea0003800000 */
[----:B------:R-:W-:Y:S01]  /*0330*/  BSSY.RECONVERGENT B1, `(.L_x_4) ;  /* 0x0000003000017945 */ /* 0x000fe20003800200 */
[----:B------:R-:W-:-:S07]  /*0340*/  MOV R16, 0x360 ;  /* 0x0000036000107802 */ /* 0x000fce0000000f00 */
[----:B------:R-:W-:Y:S05]  /*0350*/  CALL.REL.NOINC `($__internal_1_$__cuda_sm20_sqrt_rn_f32_slowpath) ;  /* 0x0000001400747944 */ /* 0x000fea0003c00000 */
[----:B------:R-:W-:Y:S05]  /*0360*/  BSYNC.RECONVERGENT B1 ;  /* 0x0000000000017941 */ /* 0x000fea0003800200 */
.L_x_4:
[----:B------:R-:W-:Y:S01]  /*0370*/  MOV R7, R13 ;  /* 0x0000000d00077202 */ /* 0x000fe20000000f00 */
[----:B------:R-:W-:Y:S06]  /*0380*/  BRA `(.L_x_5) ;  /* 0x0000000000107947 */ /* 0x000fec0003800000 */
.L_x_3:
[----:B------:R-:W-:Y:S01]  /*0390*/  FMUL.FTZ R7, R2, R11 ;  /* 0x0000000b02077220 */ /* 0x000fe20000410000 */
[----:B------:R-:W-:-:S03]  /*03a0*/  FMUL.FTZ R11, R11, 0.5 ;  /* 0x3f0000000b0b7820 */ /* 0x000fc60000410000 */
[----:B------:R-:W-:-:S04]  /*03b0*/  FFMA R2, -R7, R7, R2 ;  /* 0x0000000707027223 */ /* 0x000fc80000000102 */
[----:B------:R-:W-:-:S07]  /*03c0*/  FFMA R7, R2, R11, R7 ;  /* 0x0000000b02077223 */ /* 0x000fce0000000007 */
.L_x_5:
[----:B------:R-:W-:Y:S05]  /*03d0*/  BSYNC.RECONVERGENT B0 ;  /* 0x0000000000007941 */ /* 0x000fea0003800200 */
.L_x_2:
[----:B------:R-:W0:Y:S01]  /*03e0*/  LDC.64 R12, c[0x0][0x390] ;  /* 0x0000e400ff0c7b82 */ /* 0x000e220000000a00 */
[----:B------:R-:W1:Y:S01]  /*03f0*/  LDCU UR5, c[0x0][0x3b0] ;  /* 0x00007600ff0577ac */ /* 0x000e620008000800 */
[----:B------:R-:W-:Y:S01]  /*0400*/  ISETP.GE.AND P0, PT, R9, 0x1, PT ;  /* 0x000000010900780c */ /* 0x000fe20003f06270 */
[----:B------:R-:W-:Y:S02]  /*0410*/  UMOV UR4, 0x9 ;  /* 0x0000000900047882 */ /* 0x000fe40000000000 */
[----:B-1----:R-:W-:Y:S01]  /*0420*/  UIMAD UR4, UR5, UR4, 0x9 ;  /* 0x00000009050474a4 */ /* 0x002fe2000f8e0204 */
[----:B0-----:R-:W-:-:S05]  /*0430*/  IMAD.WIDE R12, R6, 0x4, R12 ;  /* 0x00000004060c7825 */ /* 0x001fca00078e020c */
[----:B------:R0:W-:Y:S04]  /*0440*/  STG.E desc[UR6][R12.64], R7 ;  /* 0x000000070c007986 */ /* 0x0001e8000c101906 */
[----:B------:R-:W-:Y:S05]  /*0450*/  @!P0 EXIT ;  /* 0x000000000000894d */ /* 0x000fea0003800000 */
[----:B------:R-:W1:Y:S01]  /*0460*/  LDC R11, c[0x0][0x3a4] ;  /* 0x0000e900ff0b7b82 */ /* 0x000e620000000800 */
[----:B------:R-:W-:Y:S01]  /*0470*/  IADD3 R9, PT, PT, -R9, RZ, RZ ;  /* 0x000000ff09097210 */ /* 0x000fe20007ffe1ff */
[----:B0-----:R-:W-:Y:S01]  /*0480*/  IMAD.MOV.U32 R12, RZ, RZ, RZ ;  /* 0x000000ffff0c7224 */ /* 0x001fe200078e00ff */
[----:B------:R-:W0:Y:S05]  /*0490*/  LDCU UR5, c[0x0][0x3b4] ;  /* 0x00007680ff0577ac */ /* 0x000e2a0008000800 */
[----:B------:R-:W2:Y:S01]  /*04a0*/  LDC R13, c[0x0][0x3a8] ;  /* 0x0000ea00ff0d7b82 */ /* 0x000ea20000000800 */
[----:B-1----:R-:W-:-:S05]  /*04b0*/  IMAD R8, R0, R11, R8 ;  /* 0x0000000b00087224 */ /* 0x002fca00078e0208 */
[----:B------:R-:W-:Y:S01]  /*04c0*/  IADD3 R8, PT, PT, R8, 0x2, RZ ;  /* 0x0000000208087810 */ /* 0x000fe20007ffe0ff */
[----:B--2---:R-:W-:Y:S02]  /*04d0*/  IMAD R0, R0, R13, RZ ;  /* 0x0000000d00007224 */ /* 0x004fe400078e02ff */
[----:B------:R-:W-:Y:S02]  /*04e0*/  IMAD R13, R3, UR4, RZ ;  /* 0x00000004030d7c24 */ /* 0x000fe4000f8e02ff */
[-C--:B------:R-:W-:Y:S02]  /*04f0*/  IMAD R11, R0, R3.reuse, R3 ;  /* 0x00000003000b7224 */ /* 0x080fe400078e0203 */
[----:B------:R-:W-:Y:S01]  /*0500*/  IMAD R8, R8, R3, R10 ;  /* 0x0000000308087224 */ /* 0x000fe200078e020a */
[----:B------:R-:W-:Y:S02]  /*0510*/  IADD3 R6, PT, PT, R6, R13, RZ ;  /* 0x0000000d06067210 */ /* 0x000fe40007ffe0ff */
[----:B0-----:R-:W-:-:S07]  /*0520*/  IADD3 R10, PT, PT, R11, R10, RZ ;  /* 0x0000000a0b0a7210 */ /* 0x001fce0007ffe0ff */
.L_x_32:
[----:B--2---:R-:W0:Y:S08]  /*0530*/  LDC.64 R14, c[0x0][0x388] ;  /* 0x0000e200ff0e7b82 */ /* 0x004e300000000a00 */
[----:B------:R-:W1:Y:S01]  /*0540*/  LDC.64 R20, c[0x0][0x390] ;  /* 0x0000e400ff147b82 */ /* 0x000e620000000a00 */
[----:B0-----:R-:W-:-:S03]  /*0550*/  IMAD.WIDE R14, R8, 0x4, R14 ;  /* 0x00000004080e7825 */ /* 0x001fc600078e020e */
[----:B------:R-:W-:Y:S01]  /*0560*/  IADD3 R16, P0, PT, R4, R14, RZ ;  /* 0x0000000e04107210 */ /* 0x000fe20007f1e0ff */
[----:B-1----:R-:W-:-:S03]  /*0570*/  IMAD.WIDE R20, R6, 0x4, R20 ;  /* 0x0000000406147825 */ /* 0x002fc600078e0214 */
[----:B------:R-:W-:Y:S02]  /*0580*/  IADD3.X R17, PT, PT, RZ, R15, RZ, P0, !PT ;  /* 0x0000000fff117210 */ /* 0x000fe400007fe4ff */
[----:B------:R0:W5:Y:S04]  /*0590*/  LDG.E R15, desc[UR6][R14.64] ;  /* 0x000000060e0f7981 */ /* 0x000168000c1e1900 */
[----:B------:R-:W2:Y:S04]  /*05a0*/  LDG.E R21, desc[UR6][R20.64] ;  /* 0x0000000614157981 */ /* 0x000ea8000c1e1900 */
[----:B------:R-:W2:Y:S01]  /*05b0*/  LDG.E R18, desc[UR6][R16.64] ;  /* 0x0000000610127981 */ /* 0x000ea2000c1e1900 */
[----:B------:R-:W-:-:S04]  /*05c0*/  IADD3 R22, P0, PT, R4, R16, RZ ;  /* 0x0000001004167210 */ /* 0x000fc80007f1e0ff */
[----:B------:R-:W-:-:S05]  /*05d0*/  IADD3.X R23, PT, PT, RZ, R17, RZ, P0, !PT ;  /* 0x00000011ff177210 */ /* 0x000fca00007fe4ff */
[----:B------:R-:W3:Y:S01]  /*05e0*/  LDG.E R11, desc[UR6][R22.64] ;  /* 0x00000006160b7981 */ /* 0x000ee2000c1e1900 */
[----:B------:R-:W-:Y:S01]  /*05f0*/  ISETP.GE.AND P1, PT, R12, R5, PT ;  /* 0x000000050c00720c */ /* 0x000fe20003f26270 */
[----:B------:R-:W-:Y:S01]  /*0600*/  BSSY.RECONVERGENT B2, `(.L_x_6) ;  /* 0x0000010000027945 */ /* 0x000fe20003800200 */
[----:B------:R-:W-:Y:S01]  /*0610*/  IADD3 R6, PT, PT, R3, R6, RZ ;  /* 0x0000000603067210 */ /* 0x000fe20007ffe0ff */
[----:B--2---:R-:W-:-:S04]  /*0620*/  FADD R0, R18, R21 ;  /* 0x0000001512007221 */ /* 0x004fc80000000000 */
[----:B------:R-:W1:Y:S08]  /*0630*/  MUFU.RCP R13, R0 ;  /* 0x00000000000d7308 */ /* 0x000e700000001000 */
[----:B------:R-:W2:Y:S01]  /*0640*/  FCHK P0, R18, R0 ;  /* 0x0000000012007302 */ /* 0x000ea20000000000 */
[----:B-1----:R-:W-:-:S04]  /*0650*/  FFMA R2, -R0, R13, 1 ;  /* 0x3f80000000027423 */ /* 0x002fc8000000010d */
[----:B------:R-:W-:-:S04]  /*0660*/  FFMA R13, R13, R2, R13 ;  /* 0x000000020d0d7223 */ /* 0x000fc8000000000d */
[----:B------:R-:W-:-:S04]  /*0670*/  FFMA R2, R18, R13, RZ ;  /* 0x0000000d12027223 */ /* 0x000fc800000000ff */
[----:B------:R-:W-:Y:S01]  /*0680*/  FFMA R16, -R0, R2, R18 ;  /* 0x0000000200107223 */ /* 0x000fe20000000112 */
[----:B---3--:R-:W-:-:S03]  /*0690*/  @!P1 FMUL R11, R11, UR5 ;  /* 0x000000050b0b9c20 */ /* 0x008fc60008400000 */
[----:B------:R-:W-:Y:S01]  /*06a0*/  FFMA R2, R13, R16, R2 ;  /* 0x000000100d027223 */ /* 0x000fe20000000002 */
[----:B0-2---:R-:W-:Y:S06]  /*06b0*/  @!P0 BRA `(.L_x_7) ;  /* 0x0000000000108947 */ /* 0x005fec0003800000 */
[----:B------:R-:W-:Y:S02]  /*06c0*/  MOV R29, R0 ;  /* 0x00000000001d7202 */ /* 0x000fe40000000f00 */
[----:B------:R-:W-:-:S07]  /*06d0*/  MOV R2, 0x6f0 ;  /* 0x000006f000027802 */ /* 0x000fce0000000f00 */
[----:B-----5:R-:W-:Y:S05]  /*06e0*/  CALL.REL.NOINC `($__internal_2_$__cuda_sm3x_div_rn_noftz_f32_slowpath) ;  /* 0x0000001000e47944 */ /* 0x020fea0003c00000 */
[----:B------:R-:W-:-:S07]  /*06f0*/  MOV R2, R18 ;  /* 0x0000001200027202 */ /* 0x000fce0000000f00 */
.L_x_7:
[----:B------:R-:W-:Y:S05]  /*0700*/  BSYNC.RECONVERGENT B2 ;  /* 0x0000000000027941 */ /* 0x000fea0003800200 */
.L_x_6:
[----:B-----5:R-:W-:Y:S01]  /*0710*/  FMUL R14, R15, R2 ;  /* 0x000000020f0e7220 */ /* 0x020fe20000400000 */
[----:B------:R-:W-:Y:S01]  /*0720*/  FMUL R0, R11, R0 ;  /* 0x000000000b007220 */ /* 0x000fe20000400000 */
[----:B------:R-:W-:Y:S02]  /*0730*/  BSSY.RECONVERGENT B2, `(.L_x_8) ;  /* 0x0000011000027945 */ /* 0x000fe40003800200 */
[C---:B------:R-:W-:Y:S01]  /*0740*/  FFMA R29, -R15.reuse, R14, 1 ;  /* 0x3f8000000f1d7423 */ /* 0x040fe2000000010e */
[----:B------:R-:W-:-:S03]  /*0750*/  FMUL R14, R15, R15 ;  /* 0x0000000f0f0e7220 */ /* 0x000fc60000400000 */
[----:B------:R-:W0:Y:S01]  /*0760*/  MUFU.RCP R16, R29 ;  /* 0x0000001d00107308 */ /* 0x000e220000001000 */
[----:B------:R-:W-:Y:S01]  /*0770*/  FADD R13, -R14, 1 ;  /* 0x3f8000000e0d7421 */ /* 0x000fe20000000100 */
[----:B------:R-:W-:-:S03]  /*0780*/  FMUL R0, R0, R29 ;  /* 0x0000001d00007220 */ /* 0x000fc60000400000 */
[----:B------:R-:W-:-:S04]  /*0790*/  FMUL R18, R13, R2 ;  /* 0x000000020d127220 */ /* 0x000fc80000400000 */
[----:B------:R-:W1:Y:S01]  /*07a0*/  FCHK P0, R18, R29 ;  /* 0x0000001d12007302 */ /* 0x000e620000000000 */
[----:B0-----:R-:W-:-:S04]  /*07b0*/  FFMA R17, -R29, R16, 1 ;  /* 0x3f8000001d117423 */ /* 0x001fc80000000110 */
[----:B------:R-:W-:-:S04]  /*07c0*/  FFMA R17, R16, R17, R16 ;  /* 0x0000001110117223 */ /* 0x000fc80000000010 */
[----:B------:R-:W-:-:S04]  /*07d0*/  FFMA R2, R18, R17, RZ ;  /* 0x0000001112027223 */ /* 0x000fc800000000ff */
[----:B------:R-:W-:-:S04]  /*07e0*/  FFMA R11, -R29, R2, R18 ;  /* 0x000000021d0b7223 */ /* 0x000fc80000000112 */
[----:B------:R-:W-:Y:S01]  /*07f0*/  FFMA R11, R17, R11, R2 ;  /* 0x0000000b110b7223 */ /* 0x000fe20000000002 */
[----:B-1----:R-:W-:Y:S06]  /*0800*/  @!P0 BRA `(.L_x_9) ;  /* 0x00000000000c8947 */ /* 0x002fec0003800000 */
[----:B------:R-:W-:-:S07]  /*0810*/  MOV R2, 0x830 ;  /* 0x0000083000027802 */ /* 0x000fce0000000f00 */
[----:B------:R-:W-:Y:S05]  /*0820*/  CALL.REL.NOINC `($__internal_2_$__cuda_sm3x_div_rn_noftz_f32_slowpath) ;  /* 0x0000001000947944 */ /* 0x000fea0003c00000 */
[----:B------:R-:W-:-:S07]  /*0830*/  MOV R11, R18 ;  /* 0x00000012000b7202 */ /* 0x000fce0000000f00 */
.L_x_9:
[----:B------:R-:W-:Y:S05]  /*0840*/  BSYNC.RECONVERGENT B2 ;  /* 0x0000000000027941 */ /* 0x000fea0003800200 */
.L_x_8:
[----:B------:R-:W0:Y:S01]  /*0850*/  MUFU.RCP R2, R13 ;  /* 0x0000000d00027308 */ /* 0x000e220000001000 */
[----:B------:R-:W-:Y:S01]  /*0860*/  FADD R18, R15, -R14 ;  /* 0x8000000e0f127221 */ /* 0x000fe20000000000 */
[----:B------:R-:W-:Y:S06]  /*0870*/  BSSY.RECONVERGENT B2, `(.L_x_10) ;  /* 0x000000c000027945 */ /* 0x000fec0003800200 */
[----:B------:R-:W1:Y:S01]  /*0880*/  FCHK P0, R18, R13 ;  /* 0x0000000d12007302 */ /* 0x000e620000000000 */
[----:B0-----:R-:W-:-:S04]  /*0890*/  FFMA R17, -R13, R2, 1 ;  /* 0x3f8000000d117423 */ /* 0x001fc80000000102 */
[----:B------:R-:W-:-:S04]  /*08a0*/  FFMA R17, R2, R17, R2 ;  /* 0x0000001102117223 */ /* 0x000fc80000000002 */
[----:B------:R-:W-:-:S04]  /*08b0*/  FFMA R14, R18, R17, RZ ;  /* 0x00000011120e7223 */ /* 0x000fc800000000ff */
[----:B------:R-:W-:-:S04]  /*08c0*/  FFMA R2, -R13, R14, R18 ;  /* 0x0000000e0d027223 */ /* 0x000fc80000000112 */
[----:B------:R-:W-:Y:S01]  /*08d0*/  FFMA R14, R17, R2, R14 ;  /* 0x00000002110e7223 */ /* 0x000fe2000000000e */
[----:B-1----:R-:W-:Y:S06]  /*08e0*/  @!P0 BRA `(.L_x_11) ;  /* 0x0000000000108947 */ /* 0x002fec0003800000 */
[----:B------:R-:W-:Y:S01]  /*08f0*/  IMAD.MOV.U32 R29, RZ, RZ, R13 ;  /* 0x000000ffff1d7224 */ /* 0x000fe200078e000d */
[----:B------:R-:W-:-:S07]  /*0900*/  MOV R2, 0x920 ;  /* 0x0000092000027802 */ /* 0x000fce0000000f00 */
[----:B------:R-:W-:Y:S05]  /*0910*/  CALL.REL.NOINC `($__internal_2_$__cuda_sm3x_div_rn_noftz_f32_slowpath) ;  /* 0x0000001000587944 */ /* 0x000fea0003c00000 */
[----:B------:R-:W-:-:S07]  /*0920*/  MOV R14, R18 ;  /* 0x00000012000e7202 */ /* 0x000fce0000000f00 */
.L_x_11:
[----:B------:R-:W-:Y:S05]  /*0930*/  BSYNC.RECONVERGENT B2 ;  /* 0x0000000000027941 */ /* 0x000fea0003800200 */
.L_x_10:
[----:B------:R-:W-:Y:S01]  /*0940*/  FADD R27, -R11, 1 ;  /* 0x3f8000000b1b7421 */ /* 0x000fe20000000100 */
[----:B------:R-:W-:Y:S01]  /*0950*/  FFMA R18, -R14, R11, 1 ;  /* 0x3f8000000e127423 */ /* 0x000fe2000000010b */
[----:B------:R-:W-:Y:S02]  /*0960*/  BSSY.RECONVERGENT B0, `(.L_x_12) ;  /* 0x000000e000007945 */ /* 0x000fe40003800200 */
[----:B------:R-:W-:-:S04]  /*0970*/  FMUL R13, R27, 3 ;  /* 0x404000001b0d7820 */ /* 0x000fc80000400000 */
[----:B------:R-:W-:-:S04]  /*0980*/  FMUL R2, R13, R18 ;  /* 0x000000120d027220 */ /* 0x000fc80000400000 */
[----:B------:R0:W1:Y:S01]  /*0990*/  MUFU.RSQ R15, R2 ;  /* 0x00000002000f7308 */ /* 0x0000620000001400 */
[----:B------:R-:W-:-:S04]  /*09a0*/  IADD3 R13, PT, PT, R2, -0xd000000, RZ ;  /* 0xf3000000020d7810 */ /* 0x000fc80007ffe0ff */
[----:B------:R-:W-:-:S13]  /*09b0*/  ISETP.GT.U32.AND P0, PT, R13, 0x727fffff, PT ;  /* 0x727fffff0d00780c */ /* 0x000fda0003f04070 */
[----:B01----:R-:W-:Y:S05]  /*09c0*/  @!P0 BRA `(.L_x_13) ;  /* 0x00000000000c8947 */ /* 0x003fea0003800000 */
[----:B------:R-:W-:-:S07]  /*09d0*/  MOV R16, 0x9f0 ;  /* 0x000009f000107802 */ /* 0x000fce0000000f00 */
[----:B------:R-:W-:Y:S05]  /*09e0*/  CALL.REL.NOINC `($__internal_1_$__cuda_sm20_sqrt_rn_f32_slowpath) ;  /* 0x0000000c00d07944 */ /* 0x000fea0003c00000 */
[----:B------:R-:W-:Y:S05]  /*09f0*/  BRA `(.L_x_14) ;  /* 0x0000000000107947 */ /* 0x000fea0003800000 */
.L_x_13:
[----:B------:R-:W-:Y:S01]  /*0a00*/  FMUL.FTZ R13, R2, R15 ;  /* 0x0000000f020d7220 */ /* 0x000fe20000410000 */
[----:B------:R-:W-:-:S03]  /*0a10*/  FMUL.FTZ R15, R15, 0.5 ;  /* 0x3f0000000f0f7820 */ /* 0x000fc60000410000 */
[----:B------:R-:W-:-:S04]  /*0a20*/  FFMA R2, -R13, R13, R2 ;  /* 0x0000000d0d027223 */ /* 0x000fc80000000102 */
[----:B------:R-:W-:-:S07]  /*0a30*/  FFMA R13, R2, R15, R13 ;  /* 0x0000000f020d7223 */ /* 0x000fce000000000d */
.L_x_14:
[----:B------:R-:W-:Y:S05]  /*0a40*/  BSYNC.RECONVERGENT B0 ;  /* 0x0000000000007941 */ /* 0x000fea0003800200 */
.L_x_12:
[----:B------:R-:W0:Y:S01]  /*0a50*/  MUFU.RCP R2, R13 ;  /* 0x0000000d00027308 */ /* 0x000e220000001000 */
[----:B------:R-:W-:Y:S01]  /*0a60*/  FMUL R18, R18, 1.5 ;  /* 0x3fc0000012127820 */ /* 0x000fe20000400000 */
[----:B------:R-:W-:Y:S06]  /*0a70*/  BSSY.RECONVERGENT B2, `(.L_x_15) ;  /* 0x000000c000027945 */ /* 0x000fec0003800200 */
[----:B------:R-:W1:Y:S01]  /*0a80*/  FCHK P0, R18, R13 ;  /* 0x0000000d12007302 */ /* 0x000e620000000000 */
[----:B0-----:R-:W-:-:S04]  /*0a90*/  FFMA R15, R2, -R13, 1 ;  /* 0x3f800000020f7423 */ /* 0x001fc8000000080d */
[----:B------:R-:W-:-:S04]  /*0aa0*/  FFMA R15, R2, R15, R2 ;  /* 0x0000000f020f7223 */ /* 0x000fc80000000002 */
[----:B------:R-:W-:-:S04]  /*0ab0*/  FFMA R16, R18, R15, RZ ;  /* 0x0000000f12107223 */ /* 0x000fc800000000ff */
[----:B------:R-:W-:-:S04]  /*0ac0*/  FFMA R2, R16, -R13, R18 ;  /* 0x8000000d10027223 */ /* 0x000fc80000000012 */
[----:B------:R-:W-:Y:S01]  /*0ad0*/  FFMA R16, R15, R2, R16 ;  /* 0x000000020f107223 */ /* 0x000fe20000000010 */
[----:B-1----:R-:W-:Y:S06]  /*0ae0*/  @!P0 BRA `(.L_x_16) ;  /* 0x0000000000108947 */ /* 0x002fec0003800000 */
[----:B------:R-:W-:Y:S02]  /*0af0*/  MOV R29, R13 ;  /* 0x0000000d001d7202 */ /* 0x000fe40000000f00 */
[----:B------:R-:W-:-:S07]  /*0b00*/  MOV R2, 0xb20 ;  /* 0x00000b2000027802 */ /* 0x000fce0000000f00 */
[----:B------:R-:W-:Y:S05]  /*0b10*/  CALL.REL.NOINC `($__internal_2_$__cuda_sm3x_div_rn_noftz_f32_slowpath) ;  /* 0x0000000c00d87944 */ /* 0x000fea0003c00000 */
[----:B------:R-:W-:-:S07]  /*0b20*/  MOV R16, R18 ;  /* 0x0000001200107202 */ /* 0x000fce0000000f00 */
.L_x_16:
[----:B------:R-:W-:Y:S05]  /*0b30*/  BSYNC.RECONVERGENT B2 ;  /* 0x0000000000027941 */ /* 0x000fea0003800200 */
.L_x_15:
[----:B------:R-:W-:Y:S01]  /*0b40*/  FMUL R2, R0, -R13 ;  /* 0x8000000d00027220 */ /* 0x000fe20000400000 */
[----:B------:R-:W-:Y:S01]  /*0b50*/  FADD R17, R16, 1 ;  /* 0x3f80000010117421 */ /* 0x000fe20000000000 */
[----:B------:R-:W-:Y:S02]  /*0b60*/  BSSY.RECONVERGENT B2, `(.L_x_17) ;  /* 0x0000013000027945 */ /* 0x000fe40003800200 */
[----:B------:R-:W-:Y:S01]  /*0b70*/  FMUL R2, R2, 1.4426950216293334961 ;  /* 0x3fb8aa3b02027820 */ /* 0x000fe20000400000 */
[----:B------:R-:W-:-:S04]  /*0b80*/  FMUL R18, R17, R17 ;  /* 0x0000001111127220 */ /* 0x000fc80000400000 */
[----:B------:R-:W-:-:S13]  /*0b90*/  FSETP.GEU.AND P0, PT, R2, -126, PT ;  /* 0xc2fc00000200780b */ /* 0x000fda0003f0e000 */
[----:B------:R-:W-:-:S04]  /*0ba0*/  @!P0 FMUL R2, R2, 0.5 ;  /* 0x3f00000002028820 */ /* 0x000fc80000400000 */
[----:B------:R-:W0:Y:S02]  /*0bb0*/  MUFU.EX2 R15, R2 ;  /* 0x00000002000f7308 */ /* 0x000e240000000800 */
[----:B0-----:R-:W-:-:S06]  /*0bc0*/  @!P0 FMUL R15, R15, R15 ;  /* 0x0000000f0f0f8220 */ /* 0x001fcc0000400000 */
[----:B------:R-:W0:Y:S08]  /*0bd0*/  MUFU.RCP R20, R15 ;  /* 0x0000000f00147308 */ /* 0x000e300000001000 */
[----:B------:R-:W1:Y:S01]  /*0be0*/  FCHK P0, R18, R15 ;  /* 0x0000000f12007302 */ /* 0x000e620000000000 */
[----:B0-----:R-:W-:-:S04]  /*0bf0*/  FFMA R19, -R15, R20, 1 ;  /* 0x3f8000000f137423 */ /* 0x001fc80000000114 */
[----:B------:R-:W-:-:S04]  /*0c00*/  FFMA R19, R20, R19, R20 ;  /* 0x0000001314137223 */ /* 0x000fc80000000014 */
[----:B------:R-:W-:-:S04]  /*0c10*/  FFMA R20, R18, R19, RZ ;  /* 0x0000001312147223 */ /* 0x000fc800000000ff */
[----:B------:R-:W-:-:S04]  /*0c20*/  FFMA R21, -R15, R20, R18 ;  /* 0x000000140f157223 */ /* 0x000fc80000000112 */
[----:B------:R-:W-:Y:S01]  /*0c30*/  FFMA R22, R19, R21, R20 ;  /* 0x0000001513167223 */ /* 0x000fe20000000014 */
[----:B-1----:R-:W-:Y:S06]  /*0c40*/  @!P0 BRA `(.L_x_18) ;  /* 0x0000000000108947 */ /* 0x002fec0003800000 */
[----:B------:R-:W-:Y:S02]  /*0c50*/  MOV R29, R15 ;  /* 0x0000000f001d7202 */ /* 0x000fe40000000f00 */
[----:B------:R-:W-:-:S07]  /*0c60*/  MOV R2, 0xc80 ;  /* 0x00000c8000027802 */ /* 0x000fce0000000f00 */
[----:B------:R-:W-:Y:S05]  /*0c70*/  CALL.REL.NOINC `($__internal_2_$__cuda_sm3x_div_rn_noftz_f32_slowpath) ;  /* 0x0000000c00807944 */ /* 0x000fea0003c00000 */
[----:B------:R-:W-:-:S07]  /*0c80*/  MOV R22, R18 ;  /* 0x0000001200167202 */ /* 0x000fce0000000f00 */
.L_x_18:
[----:B------:R-:W-:Y:S05]  /*0c90*/  BSYNC.RECONVERGENT B2 ;  /* 0x0000000000027941 */ /* 0x000fea0003800200 */
.L_x_17:
[----:B------:R-:W-:Y:S02]  /*0ca0*/  VIADD R2, R15, 0x1800000 ;  /* 0x018000000f027836 */ /* 0x000fe40000000000 */
[----:B------:R-:W-:Y:S01]  /*0cb0*/  FADD R20, R16, -1 ;  /* 0xbf80000010147421 */ /* 0x000fe20000000000 */
[----:B------:R-:W-:Y:S02]  /*0cc0*/  BSSY.RECONVERGENT B0, `(.L_x_19) ;  /* 0x000000e000007945 */ /* 0x000fe40003800200 */
[----:B------:R-:W-:-:S04]  /*0cd0*/  LOP3.LUT R2, R2, 0x7f800000, RZ, 0xc0, !PT ;  /* 0x7f80000002027812 */ /* 0x000fc800078ec0ff */
[----:B------:R-:W-:Y:S01]  /*0ce0*/  ISETP.GT.U32.AND P0, PT, R2, 0x1ffffff, PT ;  /* 0x01ffffff0200780c */ /* 0x000fe20003f04070 */
[-C--:B------:R-:W-:Y:S01]  /*0cf0*/  FMUL R2, R20, R20.reuse ;  /* 0x0000001414027220 */ /* 0x080fe20000400000 */
[----:B------:R-:W-:-:S03]  /*0d00*/  FMUL R20, R17, R20 ;  /* 0x0000001411147220 */ /* 0x000fc60000400000 */
[----:B------:R-:W-:-:S08]  /*0d10*/  FFMA R17, -R15, R2, R22 ;  /* 0x000000020f117223 */ /* 0x000fd00000000116 */
[----:B------:R-:W-:Y:S05]  /*0d20*/  @P0 BRA `(.L_x_20) ;  /* 0x00000000000c0947 */ /* 0x000fea0003800000 */
[----:B------:R-:W-:-:S07]  /*0d30*/  MOV R18, 0xd50 ;  /* 0x00000d5000127802 */ /* 0x000fce0000000f00 */
[----:B------:R-:W-:Y:S05]  /*0d40*/  CALL.REL.NOINC `($__internal_0_$__cuda_sm20_rcp_rn_f32_slowpath) ;  /* 0x0000000800247944 */ /* 0x000fea0003c00000 */
[----:B------:R-:W-:Y:S05]  /*0d50*/  BRA `(.L_x_21) ;  /* 0x0000000000107947 */ /* 0x000fea0003800000 */
.L_x_20:
[----:B------:R-:W0:Y:S02]  /*0d60*/  MUFU.RCP R18, R15 ;  /* 0x0000000f00127308 */ /* 0x000e240000001000 */
[----:B0-----:R-:W-:-:S04]  /*0d70*/  FFMA R2, R15, R18, -1 ;  /* 0xbf8000000f027423 */ /* 0x001fc80000000012 */
[----:B------:R-:W-:-:S04]  /*0d80*/  FADD.FTZ R2, -R2, -RZ ;  /* 0x800000ff02027221 */ /* 0x000fc80000010100 */
[----:B------:R-:W-:-:S07]  /*0d90*/  FFMA R2, R18, R2, R18 ;  /* 0x0000000212027223 */ /* 0x000fce0000000012 */
.L_x_21:
[----:B------:R-:W-:Y:S05]  /*0da0*/  BSYNC.RECONVERGENT B0 ;  /* 0x0000000000007941 */ /* 0x000fea0003800200 */
.L_x_19:
[----:B------:R-:W0:Y:S01]  /*0db0*/  MUFU.RCP R22, R17 ;  /* 0x0000001100167308 */ /* 0x000e220000001000 */
[----:B------:R-:W-:Y:S01]  /*0dc0*/  FADD R15, -R15, R2 ;  /* 0x000000020f0f7221 */ /* 0x000fe20000000100 */
[----:B------:R-:W-:Y:S03]  /*0dd0*/  BSSY.RECONVERGENT B2, `(.L_x_22) ;  /* 0x000000d000027945 */ /* 0x000fe60003800200 */
        /* <DEDUP_REMOVED lines=12> */
.L_x_23:
[----:B------:R-:W-:Y:S05]  /*0ea0*/  BSYNC.RECONVERGENT B2 ;  /* 0x0000000000027941 */ /* 0x000fea0003800200 */
.L_x_22:
[----:B------:R-:W0:Y:S01]  /*0eb0*/  MUFU.RCP R2, R17 ;  /* 0x0000001100027308 */ /* 0x000e220000001000 */
[----:B------:R-:W-:Y:S01]  /*0ec0*/  FMUL R18, R16, 4 ;  /* 0x4080000010127820 */ /* 0x000fe20000400000 */
        /* <DEDUP_REMOVED lines=12> */
.L_x_25:
[----:B------:R-:W-:Y:S05]  /*0f90*/  BSYNC.RECONVERGENT B2 ;  /* 0x0000000000027941 */ /* 0x000fea0003800200 */
.L_x_24:
[----:B------:R-:W0:Y:S01]  /*0fa0*/  MUFU.RCP R2, R7 ;  /* 0x0000000700027308 */ /* 0x000e220000001000 */
[----:B------:R-:W-:Y:S07]  /*0fb0*/  BSSY.RECONVERGENT B2, `(.L_x_26) ;  /* 0x000000c000027945 */ /* 0x000fee0003800200 */
[----:B------:R-:W1:Y:S01]  /*0fc0*/  FCHK P0, -R0, R7 ;  /* 0x0000000700007302 */ /* 0x000e620000000100 */
[----:B0-----:R-:W-:-:S04]  /*0fd0*/  FFMA R17, R2, -R7, 1 ;  /* 0x3f80000002117423 */ /* 0x001fc80000000807 */
[----:B------:R-:W-:-:S04]  /*0fe0*/  FFMA R17, R2, R17, R2 ;  /* 0x0000001102117223 */ /* 0x000fc80000000002 */
[----:B------:R-:W-:-:S04]  /*0ff0*/  FFMA R2, -R0, R17, RZ ;  /* 0x0000001100027223 */ /* 0x000fc800000001ff */
[----:B------:R-:W-:-:S04]  /*1000*/  FFMA R18, R2, -R7, -R0 ;  /* 0x8000000702127223 */ /* 0x000fc80000000800 */
[----:B------:R-:W-:Y:S01]  /*1010*/  FFMA R18, R17, R18, R2 ;  /* 0x0000001211127223 */ /* 0x000fe20000000002 */
[----:B-1----:R-:W-:Y:S06]  /*1020*/  @!P0 BRA `(.L_x_27) ;  /* 0x0000000000108947 */ /* 0x002fec0003800000 */
[----:B------:R-:W-:Y:S01]  /*1030*/  FADD R18, -R0, -RZ ;  /* 0x800000ff00127221 */ /* 0x000fe20000000100 */
[----:B------:R-:W-:Y:S02]  /*1040*/  MOV R29, R7 ;  /* 0x00000007001d7202 */ /* 0x000fe40000000f00 */
[----:B------:R-:W-:-:S07]  /*1050*/  MOV R2, 0x1070 ;  /* 0x0000107000027802 */ /* 0x000fce0000000f00 */
[----:B------:R-:W-:Y:S05]  /*1060*/  CALL.REL.NOINC `($__internal_2_$__cuda_sm3x_div_rn_noftz_f32_slowpath) ;  /* 0x0000000800847944 */ /* 0x000fea0003c00000 */
.L_x_27:
[----:B------:R-:W-:Y:S05]  /*1070*/  BSYNC.RECONVERGENT B2 ;  /* 0x0000000000027941 */ /* 0x000fea0003800200 */
.L_x_26:
[----:B------:R-:W-:Y:S01]  /*1080*/  FMUL R2, R13, R13 ;  /* 0x0000000d0d027220 */ /* 0x000fe20000400000 */
[----:B------:R-:W-:Y:S01]  /*1090*/  FMUL R26, R11, 0.75 ;  /* 0x3f4000000b1a7820 */ /* 0x000fe20000400000 */
[----:B------:R-:W-:Y:S02]  /*10a0*/  BSSY.RECONVERGENT B2, `(.L_x_28) ;  /* 0x0000016000027945 */ /* 0x000fe40003800200 */
[-C--:B------:R-:W-:Y:S01]  /*10b0*/  FMUL R20, R2, R7.reuse ;  /* 0x0000000702147220 */ /* 0x080fe20000400000 */
[----:B------:R-:W-:Y:S01]  /*10c0*/  FMUL R2, R18, 1.4426950216293334961 ;  /* 0x3fb8aa3b12027820 */ /* 0x000fe20000400000 */
[----:B------:R-:W-:Y:S01]  /*10d0*/  FFMA R18, R27, R14, 1 ;  /* 0x3f8000001b127423 */ /* 0x000fe2000000000e */
[-C--:B------:R-:W-:Y:S01]  /*10e0*/  FMUL R26, R26, R7.reuse ;  /* 0x000000071a1a7220 */ /* 0x080fe20000400000 */
[----:B------:R-:W-:Y:S02]  /*10f0*/  FFMA R17, R20, -R7, 1 ;  /* 0x3f80000014117423 */ /* 0x000fe40000000807 */
[----:B------:R-:W-:-:S02]  /*1100*/  FSETP.GEU.AND P1, PT, R2, -126, PT ;  /* 0xc2fc00000200780b */ /* 0x000fc40003f2e000 */
[----:B------:R-:W0:Y:S08]  /*1110*/  MUFU.RCP R20, R17 ;  /* 0x0000001100147308 */ /* 0x000e300000001000 */
[----:B------:R-:W-:Y:S03]  /*1120*/  FCHK P0, R18, R17 ;  /* 0x0000001112007302 */ /* 0x000fe60000000000 */
[----:B------:R-:W-:-:S05]  /*1130*/  @!P1 FMUL R2, R2, 0.5 ;  /* 0x3f00000002029820 */ /* 0x000fca0000400000 */
[----:B------:R-:W1:Y:S01]  /*1140*/  MUFU.EX2 R19, R2 ;  /* 0x0000000200137308 */ /* 0x000e620000000800 */
[----:B0-----:R-:W-:-:S04]  /*1150*/  FFMA R21, -R17, R20, 1 ;  /* 0x3f80000011157423 */ /* 0x001fc80000000114 */
[----:B------:R-:W-:-:S04]  /*1160*/  FFMA R21, R20, R21, R20 ;  /* 0x0000001514157223 */ /* 0x000fc80000000014 */
[----:B------:R-:W-:-:S04]  /*1170*/  FFMA R20, R18, R21, RZ ;  /* 0x0000001512147223 */ /* 0x000fc800000000ff */
[----:B------:R-:W-:-:S04]  /*1180*/  FFMA R22, -R17, R20, R18 ;  /* 0x0000001411167223 */ /* 0x000fc80000000112 */
[----:B------:R-:W-:Y:S01]  /*1190*/  FFMA R21, R21, R22, R20 ;  /* 0x0000001615157223 */ /* 0x000fe20000000014 */
[----:B-1----:R-:W-:Y:S01]  /*11a0*/  @!P1 FMUL R19, R19, R19 ;  /* 0x0000001313139220 */ /* 0x002fe20000400000 */
[----:B------:R-:W-:Y:S06]  /*11b0*/  @!P0 BRA `(.L_x_29) ;  /* 0x0000000000108947 */ /* 0x000fec0003800000 */
[----:B------:R-:W-:Y:S02]  /*11c0*/  MOV R29, R17 ;  /* 0x00000011001d7202 */ /* 0x000fe40000000f00 */
[----:B------:R-:W-:-:S07]  /*11d0*/  MOV R2, 0x11f0 ;  /* 0x000011f000027802 */ /* 0x000fce0000000f00 */
[----:B------:R-:W-:Y:S05]  /*11e0*/  CALL.REL.NOINC `($__internal_2_$__cuda_sm3x_div_rn_noftz_f32_slowpath) ;  /* 0x0000000800247944 */ /* 0x000fea0003c00000 */
[----:B------:R-:W-:-:S07]  /*11f0*/  IMAD.MOV.U32 R21, RZ, RZ, R18 ;  /* 0x000000ffff157224 */ /* 0x000fce00078e0012 */
.L_x_29:
[----:B------:R-:W-:Y:S05]  /*1200*/  BSYNC.RECONVERGENT B2 ;  /* 0x0000000000027941 */ /* 0x000fea0003800200 */
.L_x_28:
[----:B------:R-:W0:Y:S01]  /*1210*/  MUFU.RCP R20, R17 ;  /* 0x0000001100147308 */ /* 0x000e220000001000 */
[----:B------:R-:W-:Y:S01]  /*1220*/  FMUL R2, R14, 3 ;  /* 0x404000000e027820 */ /* 0x000fe20000400000 */
[----:B------:R-:W-:Y:S03]  /*1230*/  BSSY.RECONVERGENT B2, `(.L_x_30) ;  /* 0x0000012000027945 */ /* 0x000fe60003800200 */
[----:B------:R-:W-:Y:S01]  /*1240*/  FMUL R2, R27, R2 ;  /* 0x000000021b027220 */ /* 0x000fe20000400000 */
[----:B------:R-:W-:Y:S01]  /*1250*/  FMUL R27, R26, R21 ;  /* 0x000000151a1b7220 */ /* 0x000fe20000400000 */
[----:B------:R-:W-:Y:S02]  /*1260*/  FMUL R26, R11, 0.5 ;  /* 0x3f0000000b1a7820 */ /* 0x000fe40000400000 */
[----:B------:R-:W-:Y:S01]  /*1270*/  FMUL R18, R2, R7 ;  /* 0x0000000702127220 */ /* 0x000fe20000400000 */
[----:B0-----:R-:W-:-:S04]  /*1280*/  FFMA R23, -R17, R20, 1 ;  /* 0x3f80000011177423 */ /* 0x001fc80000000114 */
[----:B------:R-:W-:Y:S01]  /*1290*/  FFMA R2, R20, R23, R20 ;  /* 0x0000001714027223 */ /* 0x000fe20000000014 */
[----:B------:R-:W-:-:S04]  /*12a0*/  FFMA R20, R18, R7, 1 ;  /* 0x3f80000012147423 */ /* 0x000fc80000000007 */
[----:B------:R-:W0:Y:S01]  /*12b0*/  FCHK P0, R20, R17 ;  /* 0x0000001114007302 */ /* 0x000e220000000000 */
[----:B------:R-:W-:-:S04]  /*12c0*/  FFMA R23, R2, R20, RZ ;  /* 0x0000001402177223 */ /* 0x000fc800000000ff */
[----:B------:R-:W-:-:S04]  /*12d0*/  FFMA R18, -R17, R23, R20 ;  /* 0x0000001711127223 */ /* 0x000fc80000000114 */
[----:B------:R-:W-:Y:S01]  /*12e0*/  FFMA R2, R2, R18, R23 ;  /* 0x0000001202027223 */ /* 0x000fe20000000017 */
[----:B0-----:R-:W-:Y:S06]  /*12f0*/  @!P0 BRA `(.L_x_31) ;  /* 0x0000000000148947 */ /* 0x001fec0003800000 */
[----:B------:R-:W-:Y:S02]  /*1300*/  MOV R18, R20 ;  /* 0x0000001400127202 */ /* 0x000fe40000000f00 */
[----:B------:R-:W-:Y:S02]  /*1310*/  MOV R29, R17 ;  /* 0x00000011001d7202 */ /* 0x000fe40000000f00 */
[----:B------:R-:W-:-:S07]  /*1320*/  MOV R2, 0x1340 ;  /* 0x0000134000027802 */ /* 0x000fce0000000f00 */
[----:B------:R-:W-:Y:S05]  /*1330*/  CALL.REL.NOINC `($__internal_2_$__cuda_sm3x_div_rn_noftz_f32_slowpath) ;  /* 0x0000000400d07944 */ /* 0x000fea0003c00000 */
[----:B------:R-:W-:-:S07]  /*1340*/  MOV R2, R18 ;  /* 0x0000001200027202 */ /* 0x000fce0000000f00 */
.L_x_31:
[----:B------:R-:W-:Y:S05]  /*1350*/  BSYNC.RECONVERGENT B2 ;  /* 0x0000000000027941 */ /* 0x000fea0003800200 */
.L_x_30:
[----:B------:R-:W0:Y:S01]  /*1360*/  LDC.64 R20, c[0x0][0x390] ;  /* 0x0000e400ff147b82 */ /* 0x000e220000000a00 */
[CCC-:B------:R-:W-:Y:S01]  /*1370*/  FFMA R18, -R26.reuse, R2.reuse, R27.reuse ;  /* 0x000000021a127223 */ /* 0x1c0fe2000000011b */
[----:B------:R-:W-:Y:S01]  /*1380*/  FFMA R2, R26, R2, R27 ;  /* 0x000000021a027223 */ /* 0x000fe2000000001b */
[----:B------:R-:W-:Y:S01]  /*1390*/  FFMA R17, R19, R16, -1 ;  /* 0xbf80000013117423 */ /* 0x000fe20000000010 */
[----:B------:R-:W-:Y:S01]  /*13a0*/  IADD3 R9, PT, PT, R9, 0x1, RZ ;  /* 0x0000000109097810 */ /* 0x000fe20007ffe0ff */
[----:B------:R-:W-:Y:S02]  /*13b0*/  IMAD R8, R3, 0x3, R8 ;  /* 0x0000000303087824 */ /* 0x000fe400078e0208 */
[----:B------:R-:W-:Y:S01]  /*13c0*/  FADD R23, R2, -1 ;  /* 0xbf80000002177421 */ /* 0x000fe20000000000 */
[----:B------:R-:W-:Y:S01]  /*13d0*/  FMUL R17, R18, R17 ;  /* 0x0000001112117220 */ /* 0x000fe20000400000 */
[----:B------:R-:W-:Y:S02]  /*13e0*/  IADD3 R12, PT, PT, R12, 0x1, RZ ;  /* 0x000000010c0c7810 */ /* 0x000fe40007ffe0ff */
[-C--:B------:R-:W-:Y:S01]  /*13f0*/  FFMA R26, R18, R15.reuse, -R23 ;  /* 0x0000000f121a7223 */ /* 0x080fe20000000817 */
[----:B------:R-:W-:-:S03]  /*1400*/  FFMA R17, R2, R15, R17 ;  /* 0x0000000f02117223 */ /* 0x000fc60000000011 */
[----:B------:R-:W-:-:S04]  /*1410*/  FMUL R29, R19, R26 ;  /* 0x0000001a131d7220 */ /* 0x000fc80000400000 */
[----:B------:R-:W-:Y:S01]  /*1420*/  FFMA R2, R2, R16, R29 ;  /* 0x0000001002027223 */ /* 0x000fe2000000001d */
[----:B0-----:R-:W-:Y:S01]  /*1430*/  IMAD.WIDE R20, R10, 0x4, R20 ;  /* 0x000000040a147825 */ /* 0x001fe200078e0214 */
[----:B------:R-:W-:Y:S02]  /*1440*/  LEA R10, R3, R10, 0x3 ;  /* 0x0000000a030a7211 */ /* 0x000fe400078e18ff */
[C---:B------:R-:W-:Y:S02]  /*1450*/  IADD3 R24, P0, PT, R4.reuse, R20, RZ ;  /* 0x0000001404187210 */ /* 0x040fe40007f1e0ff */
[----:B------:R0:W-:Y:S02]  /*1460*/  STG.E desc[UR6][R20.64], R17 ;  /* 0x0000001114007986 */ /* 0x0001e4000c101906 */
[----:B------:R-:W-:Y:S02]  /*1470*/  IADD3.X R25, PT, PT, RZ, R21, RZ, P0, !PT ;  /* 0x00000015ff197210 */ /* 0x000fe400007fe4ff */
[----:B------:R-:W-:-:S03]  /*1480*/  IADD3 R22, P0, PT, R4, R24, RZ ;  /* 0x0000001804167210 */ /* 0x000fc60007f1e0ff */
[----:B------:R1:W-:Y:S01]  /*1490*/  STG.E desc[UR6][R24.64], R15 ;  /* 0x0000000f18007986 */ /* 0x0003e2000c101906 */
[----:B------:R-:W-:Y:S02]  /*14a0*/  IADD3.X R23, PT, PT, RZ, R25, RZ, P0, !PT ;  /* 0x00000019ff177210 */ /* 0x000fe400007fe4ff */
[----:B------:R-:W-:-:S03]  /*14b0*/  IADD3 R18, P0, PT, R4, R22, RZ ;  /* 0x0000001604127210 */ /* 0x000fc60007f1e0ff */
[----:B------:R2:W-:Y:S01]  /*14c0*/  STG.E desc[UR6][R22.64], R0 ;  /* 0x0000000016007986 */ /* 0x0005e2000c101906 */
[----:B------:R-:W-:Y:S02]  /*14d0*/  IADD3.X R19, PT, PT, RZ, R23, RZ, P0, !PT ;  /* 0x00000017ff137210 */ /* 0x000fe400007fe4ff */
[----:B------:R-:W-:-:S03]  /*14e0*/  IADD3 R26, P0, PT, R4, R18, RZ ;  /* 0x00000012041a7210 */ /* 0x000fc60007f1e0ff */
[----:B------:R2:W-:Y:S02]  /*14f0*/  STG.E desc[UR6][R18.64], R2 ;  /* 0x0000000212007986 */ /* 0x0005e4000c101906 */
[----:B------:R-:W-:Y:S01]  /*1500*/  IMAD.X R27, RZ, RZ, R19, P0 ;  /* 0x000000ffff1b7224 */ /* 0x000fe200000e0613 */
[----:B------:R-:W-:-:S04]  /*1510*/  IADD3 R28, P0, PT, R4, R26, RZ ;  /* 0x0000001a041c7210 */ /* 0x000fc80007f1e0ff */
[----:B------:R-:W-:Y:S01]  /*1520*/  IADD3.X R29, PT, PT, RZ, R27, RZ, P0, !PT ;  /* 0x0000001bff1d7210 */ /* 0x000fe200007fe4ff */
[----:B------:R2:W-:Y:S01]  /*1530*/  STG.E desc[UR6][R26.64], R16 ;  /* 0x000000101a007986 */ /* 0x0005e2000c101906 */
[----:B0-----:R-:W-:-:S03]  /*1540*/  IADD3 R20, P0, PT, R4, R28, RZ ;  /* 0x0000001c04147210 */ /* 0x001fc60007f1e0ff */
[----:B------:R2:W-:Y:S01]  /*1550*/  STG.E desc[UR6][R28.64], R11 ;  /* 0x0000000b1c007986 */ /* 0x0005e2000c101906 */
[----:B------:R-:W-:Y:S02]  /*1560*/  IADD3.X R21, PT, PT, RZ, R29, RZ, P0, !PT ;  /* 0x0000001dff157210 */ /* 0x000fe400007fe4ff */
[----:B-1----:R-:W-:-:S03]  /*1570*/  IADD3 R24, P0, PT, R4, R20, RZ ;  /* 0x0000001404187210 */ /* 0x002fc60007f1e0ff */
[----:B------:R2:W-:Y:S01]  /*1580*/  STG.E desc[UR6][R20.64], R14 ;  /* 0x0000000e14007986 */ /* 0x0005e2000c101906 */
[----:B------:R-:W-:Y:S02]  /*1590*/  IADD3.X R25, PT, PT, RZ, R21, RZ, P0, !PT ;  /* 0x00000015ff197210 */ /* 0x000fe400007fe4ff */
[----:B------:R-:W-:-:S03]  /*15a0*/  ISETP.NE.AND P0, PT, R9, RZ, PT ;  /* 0x000000ff0900720c */ /* 0x000fc60003f05270 */
[----:B------:R2:W-:Y:S10]  /*15b0*/  STG.E desc[UR6][R24.64], R13 ;  /* 0x0000000d18007986 */ /* 0x0005f4000c101906 */
[----:B------:R-:W-:Y:S05]  /*15c0*/  @P0 BRA `(.L_x_32) ;  /* 0xffffffec00d80947 */ /* 0x000fea000383ffff */
[----:B------:R-:W-:Y:S05]  /*15d0*/  EXIT ;  /* 0x000000000000794d */ /* 0x000fea0003800000 */
        .weak           $__internal_0_$__cuda_sm20_rcp_rn_f32_slowpath
        .type           $__internal_0_$__cuda_sm20_rcp_rn_f32_slowpath,@function
        .size           $__internal_0_$__cuda_sm20_rcp_rn_f32_slowpath,($__internal_1_$__cuda_sm20_sqrt_rn_f32_slowpath - $__internal_0_$__cuda_sm20_rcp_rn_f32_slowpath)
$__internal_0_$__cuda_sm20_rcp_rn_f32_slowpath:
[----:B------:R-:W-:Y:S01]  /*15e0*/  SHF.L.U32 R2, R15, 0x1, RZ ;  /* 0x000000010f027819 */ /* 0x000fe200000006ff */
[----:B------:R-:W-:Y:S03]  /*15f0*/  BSSY.RECONVERGENT B1, `(.L_x_33) ;  /* 0x0000030000017945 */ /* 0x000fe60003800200 */
[----:B------:R-:W-:-:S04]  /*1600*/  SHF.R.U32.HI R2, RZ, 0x18, R2 ;  /* 0x00000018ff027819 */ /* 0x000fc80000011602 */
[----:B------:R-:W-:-:S13]  /*1610*/  ISETP.NE.U32.AND P0, PT, R2, RZ, PT ;  /* 0x000000ff0200720c */ /* 0x000fda0003f05070 */
[----:B------:R-:W-:Y:S05]  /*1620*/  @P0 BRA `(.L_x_34) ;  /* 0x0000000000280947 */ /* 0x000fea0003800000 */
[----:B------:R-:W-:-:S05]  /*1630*/  IMAD.SHL.U32 R2, R15, 0x2, RZ ;  /* 0x000000020f027824 */ /* 0x000fca00078e00ff */
[----:B------:R-:W-:-:S13]  /*1640*/  ISETP.NE.AND P0, PT, R2, RZ, PT ;  /* 0x000000ff0200720c */ /* 0x000fda0003f05270 */
[----:B------:R-:W-:Y:S01]  /*1650*/  @P0 FFMA R21, R15, 1.84467440737095516160e+19, RZ ;  /* 0x5f8000000f150823 */ /* 0x000fe200000000ff */
[----:B------:R-:W-:Y:S08]  /*1660*/  @!P0 MUFU.RCP R19, R15 ;  /* 0x0000000f00138308 */ /* 0x000ff00000001000 */
[----:B------:R-:W0:Y:S02]  /*1670*/  @P0 MUFU.RCP R2, R21 ;  /* 0x0000001500020308 */ /* 0x000e240000001000 */
[----:B0-----:R-:W-:-:S04]  /*1680*/  @P0 FFMA R22, R21, R2, -1 ;  /* 0xbf80000015160423 */ /* 0x001fc80000000002 */
[----:B------:R-:W-:-:S04]  /*1690*/  @P0 FADD.FTZ R23, -R22, -RZ ;  /* 0x800000ff16170221 */ /* 0x000fc80000010100 */
[----:B------:R-:W-:-:S04]  /*16a0*/  @P0 FFMA R2, R2, R23, R2 ;  /* 0x0000001702020223 */ /* 0x000fc80000000002 */
[----:B------:R-:W-:Y:S01]  /*16b0*/  @P0 FFMA R19, R2, 1.84467440737095516160e+19, RZ ;  /* 0x5f80000002130823 */ /* 0x000fe200000000ff */
[----:B------:R-:W-:Y:S06]  /*16c0*/  BRA `(.L_x_35) ;  /* 0x0000000000887947 */ /* 0x000fec0003800000 */
.L_x_34:
[----:B------:R-:W-:-:S04]  /*16d0*/  IADD3 R19, PT, PT, R2, -0xfd, RZ ;  /* 0xffffff0302137810 */ /* 0x000fc80007ffe0ff */
[----:B------:R-:W-:-:S13]  /*16e0*/  ISETP.GT.U32.AND P0, PT, R19, 0x1, PT ;  /* 0x000000011300780c */ /* 0x000fda0003f04070 */
[----:B------:R-:W-:Y:S05]  /*16f0*/  @P0 BRA `(.L_x_36) ;  /* 0x0000000000780947 */ /* 0x000fea0003800000 */
[----:B------:R-:W-:Y:S01]  /*1700*/  LOP3.LUT R21, R15, 0x7fffff, RZ, 0xc0, !PT ;  /* 0x007fffff0f157812 */ /* 0x000fe200078ec0ff */
[----:B------:R-:W-:-:S03]  /*1710*/  HFMA2 R26, -RZ, RZ, 0, 1.78813934326171875e-07 ;  /* 0x00000003ff1a7431 */ /* 0x000fc600000001ff */
[----:B------:R-:W-:-:S04]  /*1720*/  LOP3.LUT R21, R21, 0x3f800000, RZ, 0xfc, !PT ;  /* 0x3f80000015157812 */ /* 0x000fc800078efcff */
[----:B------:R-:W0:Y:S01]  /*1730*/  MUFU.RCP R22, R21 ;  /* 0x0000001500167308 */ /* 0x000e220000001000 */
[----:B------:R-:W-:Y:S01]  /*1740*/  SHF.L.U32 R25, R26, R19, RZ ;  /* 0x000000131a197219 */ /* 0x000fe200000006ff */
[----:B0-----:R-:W-:-:S04]  /*1750*/  FFMA R23, R21, R22, -1 ;  /* 0xbf80000015177423 */ /* 0x001fc80000000016 */
[----:B------:R-:W-:-:S04]  /*1760*/  FADD.FTZ R23, -R23, -RZ ;  /* 0x800000ff17177221 */ /* 0x000fc80000010100 */
[CCC-:B------:R-:W-:Y:S01]  /*1770*/  FFMA.RM R24, R22.reuse, R23.reuse, R22.reuse ;  /* 0x0000001716187223 */ /* 0x1c0fe20000004016 */
[----:B------:R-:W-:-:S04]  /*1780*/  FFMA.RP R23, R22, R23, R22 ;  /* 0x0000001716177223 */ /* 0x000fc80000008016 */
[C---:B------:R-:W-:Y:S02]  /*1790*/  LOP3.LUT R22, R24.reuse, 0x7fffff, RZ, 0xc0, !PT ;  /* 0x007fffff18167812 */ /* 0x040fe400078ec0ff */
[----:B------:R-:W-:Y:S02]  /*17a0*/  FSETP.NEU.FTZ.AND P0, PT, R24, R23, PT ;  /* 0x000000171800720b */ /* 0x000fe40003f1d000 */
[----:B------:R-:W-:Y:S02]  /*17b0*/  LOP3.LUT R22, R22, 0x800000, RZ, 0xfc, !PT ;  /* 0x0080000016167812 */ /* 0x000fe400078efcff */
[----:B------:R-:W-:Y:S02]  /*17c0*/  SEL R23, RZ, 0xffffffff, !P0 ;  /* 0xffffffffff177807 */ /* 0x000fe40004000000 */
[----:B------:R-:W-:Y:S02]  /*17d0*/  LOP3.LUT R24, R25, R22, RZ, 0xc0, !PT ;  /* 0x0000001619187212 */ /* 0x000fe400078ec0ff */
[----:B------:R-:W-:-:S02]  /*17e0*/  IADD3 R23, PT, PT, -R23, RZ, RZ ;  /* 0x000000ff17177210 */ /* 0x000fc40007ffe1ff */
[-C--:B------:R-:W-:Y:S02]  /*17f0*/  SHF.R.U32.HI R24, RZ, R19.reuse, R24 ;  /* 0x00000013ff187219 */ /* 0x080fe40000011618 */
[----:B------:R-:W-:Y:S02]  /*1800*/  LOP3.LUT P1, RZ, R23, R19, R22, 0xf8, !PT ;  /* 0x0000001317ff7212 */ /* 0x000fe4000782f816 */
[C---:B------:R-:W-:Y:S02]  /*1810*/  LOP3.LUT P0, RZ, R24.reuse, 0x1, RZ, 0xc0, !PT ;  /* 0x0000000118ff7812 */ /* 0x040fe4000780c0ff */
[----:B------:R-:W-:-:S04]  /*1820*/  LOP3.LUT P2, RZ, R24, 0x2, RZ, 0xc0, !PT ;  /* 0x0000000218ff7812 */ /* 0x000fc8000784c0ff */
[----:B------:R-:W-:Y:S02]  /*1830*/  PLOP3.LUT P0, PT, P0, P1, P2, 0xe0, 0x0 ;  /* 0x000000000000781c */ /* 0x000fe40000703c20 */
[----:B------:R-:W-:Y:S02]  /*1840*/  LOP3.LUT P1, RZ, R15, 0x7fffff, RZ, 0xc0, !PT ;  /* 0x007fffff0fff7812 */ /* 0x000fe4000782c0ff */
[----:B------:R-:W-:-:S04]  /*1850*/  SEL R19, RZ, 0x1, !P0 ;  /* 0x00000001ff137807 */ /* 0x000fc80004000000 */
[----:B------:R-:W-:-:S04]  /*1860*/  IADD3 R19, PT, PT, -R19, RZ, RZ ;  /* 0x000000ff13137210 */ /* 0x000fc80007ffe1ff */
[----:B------:R-:W-:Y:S02]  /*1870*/  ISETP.GE.AND P0, PT, R19, RZ, PT ;  /* 0x000000ff1300720c */ /* 0x000fe40003f06270 */
[----:B------:R-:W-:-:S04]  /*1880*/  IADD3 R19, PT, PT, R2, -0xfc, RZ ;  /* 0xffffff0402137810 */ /* 0x000fc80007ffe0ff */
[----:B------:R-:W-:-:S07]  /*1890*/  SHF.R.U32.HI R22, RZ, R19, R22 ;  /* 0x00000013ff167219 */ /* 0x000fce0000011616 */
[----:B------:R-:W-:-:S04]  /*18a0*/  @!P0 IADD3 R22, PT, PT, R22, 0x1, RZ ;  /* 0x0000000116168810 */ /* 0x000fc80007ffe0ff */
[----:B------:R-:W-:-:S04]  /*18b0*/  @!P1 SHF.L.U32 R22, R22, 0x1, RZ ;  /* 0x0000000116169819 */ /* 0x000fc800000006ff */
[----:B------:R-:W-:Y:S01]  /*18c0*/  LOP3.LUT R19, R22, 0x80000000, R15, 0xf8, !PT ;  /* 0x8000000016137812 */ /* 0x000fe200078ef80f */
[----:B------:R-:W-:Y:S06]  /*18d0*/  BRA `(.L_x_35) ;  /* 0x0000000000047947 */ /* 0x000fec0003800000 */
.L_x_36:
[----:B------:R0:W1:Y:S02]  /*18e0*/  MUFU.RCP R19, R15 ;  /* 0x0000000f00137308 */ /* 0x0000640000001000 */
.L_x_35:
[----:B------:R-:W-:Y:S05]  /*18f0*/  BSYNC.RECONVERGENT B1 ;  /* 0x0000000000017941 */ /* 0x000fea0003800200 */
.L_x_33:
[----:B-1----:R-:W-:Y:S01]  /*1900*/  IMAD.MOV.U32 R2, RZ, RZ, R19 ;  /* 0x000000ffff027224 */ /* 0x002fe200078e0013 */
[----:B------:R-:W-:-:S04]  /*1910*/  MOV R19, 0x0 ;  /* 0x0000000000137802 */ /* 0x000fc80000000f00 */
[----:B0-----:R-:W-:Y:S05]  /*1920*/  RET.REL.NODEC R18 `(_Z23sia2_edd_gpu_kernel_eddPKiPKfPfS3_iiiiif) ;  /* 0xffffffe412b47950 */ /* 0x001fea0003c3ffff */
        .weak           $__internal_1_$__cuda_sm20_sqrt_rn_f32_slowpath
        .type           $__internal_1_$__cuda_sm20_sqrt_rn_f32_slowpath,@function
        .size           $__internal_1_$__cuda_sm20_sqrt_rn_f32_slowpath,($__internal_2_$__cuda_sm3x_div_rn_noftz_f32_slowpath - $__internal_1_$__cuda_sm20_sqrt_rn_f32_slowpath)
$__internal_1_$__cuda_sm20_sqrt_rn_f32_slowpath:
[----:B------:R-:W-:-:S13]  /*1930*/  LOP3.LUT P0, RZ, R2, 0x7fffffff, RZ, 0xc0, !PT ;  /* 0x7fffffff02ff7812 */ /* 0x000fda000780c0ff */
[----:B------:R-:W-:Y:S01]  /*1940*/  @!P0 MOV R13, R2 ;  /* 0x00000002000d8202 */ /* 0x000fe20000000f00 */
[----:B------:R-:W-:Y:S06]  /*1950*/  @!P0 BRA `(.L_x_37) ;  /* 0x0000000000408947 */ /* 0x000fec0003800000 */
[----:B------:R-:W-:-:S13]  /*1960*/  FSETP.GEU.FTZ.AND P0, PT, R2, RZ, PT ;  /* 0x000000ff0200720b */ /* 0x000fda0003f1e000 */
[----:B------:R-:W-:Y:S01]  /*1970*/  @!P0 MOV R13, 0x7fffffff ;  /* 0x7fffffff000d8802 */ /* 0x000fe20000000f00 */
[----:B------:R-:W-:Y:S06]  /*1980*/  @!P0 BRA `(.L_x_37) ;  /* 0x0000000000348947 */ /* 0x000fec0003800000 */
[----:B------:R-:W-:-:S13]  /*1990*/  FSETP.GTU.FTZ.AND P0, PT, |R2|, +INF , PT ;  /* 0x7f8000000200780b */ /* 0x000fda0003f1c200 */
[----:B------:R-:W-:Y:S01]  /*19a0*/  @P0 FADD.FTZ R13, R2, 1 ;  /* 0x3f800000020d0421 */ /* 0x000fe20000010000 */
[----:B------:R-:W-:Y:S06]  /*19b0*/  @P0 BRA `(.L_x_37) ;  /* 0x0000000000280947 */ /* 0x000fec0003800000 */
[----:B------:R-:W-:-:S13]  /*19c0*/  FSETP.NEU.FTZ.AND P0, PT, |R2|, +INF , PT ;  /* 0x7f8000000200780b */ /* 0x000fda0003f1d200 */
[----:B------:R-:W-:-:S04]  /*19d0*/  @P0 FFMA R15, R2, 1.84467440737095516160e+19, RZ ;  /* 0x5f800000020f0823 */ /* 0x000fc800000000ff */
[----:B------:R-:W0:Y:S02]  /*19e0*/  @P0 MUFU.RSQ R20, R15 ;  /* 0x0000000f00140308 */ /* 0x000e240000001400 */
[----:B0-----:R-:W-:Y:S01]  /*19f0*/  @P0 FMUL.FTZ R22, R15, R20 ;  /* 0x000000140f160220 */ /* 0x001fe20000410000 */
[----:B------:R-:W-:-:S03]  /*1a00*/  @P0 FMUL.FTZ R20, R20, 0.5 ;  /* 0x3f00000014140820 */ /* 0x000fc60000410000 */
[----:B------:R-:W-:-:S04]  /*1a10*/  @P0 FADD.FTZ R13, -R22, -RZ ;  /* 0x800000ff160d0221 */ /* 0x000fc80000010100 */
[----:B------:R-:W-:Y:S01]  /*1a20*/  @P0 FFMA R17, R22, R13, R15 ;  /* 0x0000000d16110223 */ /* 0x000fe2000000000f */
[----:B------:R-:W-:-:S03]  /*1a30*/  @!P0 MOV R13, R2 ;  /* 0x00000002000d8202 */ /* 0x000fc60000000f00 */
[----:B------:R-:W-:-:S04]  /*1a40*/  @P0 FFMA R17, R17, R20, R22 ;  /* 0x0000001411110223 */ /* 0x000fc80000000016 */
[----:B------:R-:W-:-:S07]  /*1a50*/  @P0 FMUL.FTZ R13, R17, 2.3283064365386962891e-10 ;  /* 0x2f800000110d0820 */ /* 0x000fce0000410000 */
.L_x_37:
[----:B------:R-:W-:-:S04]  /*1a60*/  HFMA2 R17, -RZ, RZ, 0, 0 ;  /* 0x00000000ff117431 */ /* 0x000fc800000001ff */
[----:B------:R-:W-:Y:S05]  /*1a70*/  RET.REL.NODEC R16 `(_Z23sia2_edd_gpu_kernel_eddPKiPKfPfS3_iiiiif) ;  /* 0xffffffe410607950 */ /* 0x000fea0003c3ffff */
        .weak           $__internal_2_$__cuda_sm3x_div_rn_noftz_f32_slowpath
        .type           $__internal_2_$__cuda_sm3x_div_rn_noftz_f32_slowpath,@function
        .size           $__internal_2_$__cuda_sm3x_div_rn_noftz_f32_slowpath,(.L_x_52 - $__internal_2_$__cuda_sm3x_div_rn_noftz_f32_slowpath)
$__internal_2_$__cuda_sm3x_div_rn_noftz_f32_slowpath:
[----:B------:R-:W-:Y:S01]  /*1a80*/  SHF.R.U32.HI R20, RZ, 0x17, R29 ;  /* 0x00000017ff147819 */ /* 0x000fe2000001161d */
[----:B------:R-:W-:Y:S01]  /*1a90*/  BSSY.RECONVERGENT B0, `(.L_x_38) ;  /* 0x0000063000007945 */ /* 0x000fe20003800200 */
[----:B------:R-:W-:Y:S02]  /*1aa0*/  SHF.R.U32.HI R23, RZ, 0x17, R18 ;  /* 0x00000017ff177819 */ /* 0x000fe40000011612 */
[----:B------:R-:W-:Y:S02]  /*1ab0*/  LOP3.LUT R20, R20, 0xff, RZ, 0xc0, !PT ;  /* 0x000000ff14147812 */ /* 0x000fe400078ec0ff */
[----:B------:R-:W-:Y:S02]  /*1ac0*/  LOP3.LUT R23, R23, 0xff, RZ, 0xc0, !PT ;  /* 0x000000ff17177812 */ /* 0x000fe400078ec0ff */
[----:B------:R-:W-:Y:S02]  /*1ad0*/  IADD3 R21, PT, PT, R20, -0x1, RZ ;  /* 0xffffffff14157810 */ /* 0x000fe40007ffe0ff */
[----:B------:R-:W-:-:S02]  /*1ae0*/  IADD3 R22, PT, PT, R23, -0x1, RZ ;  /* 0xffffffff17167810 */ /* 0x000fc40007ffe0ff */
[----:B------:R-:W-:-:S04]  /*1af0*/  ISETP.GT.U32.AND P0, PT, R21, 0xfd, PT ;  /* 0x000000fd1500780c */ /* 0x000fc80003f04070 */
[----:B------:R-:W-:-:S13]  /*1b00*/  ISETP.GT.U32.OR P0, PT, R22, 0xfd, P0 ;  /* 0x000000fd1600780c */ /* 0x000fda0000704470 */
[----:B------:R-:W-:Y:S01]  /*1b10*/  @!P0 IMAD.MOV.U32 R25, RZ, RZ, RZ ;  /* 0x000000ffff198224 */ /* 0x000fe200078e00ff */
[----:B------:R-:W-:Y:S06]  /*1b20*/  @!P0 BRA `(.L_x_39) ;  /* 0x0000000000608947 */ /* 0x000fec0003800000 */
[----:B------:R-:W-:Y:S02]  /*1b30*/  FSETP.GTU.FTZ.AND P0, PT, |R18|, +INF , PT ;  /* 0x7f8000001200780b */ /* 0x000fe40003f1c200 */
[----:B------:R-:W-:-:S04]  /*1b40*/  FSETP.GTU.FTZ.AND P1, PT, |R29|, +INF , PT ;  /* 0x7f8000001d00780b */ /* 0x000fc80003f3c200 */
[----:B------:R-:W-:-:S13]  /*1b50*/  PLOP3.LUT P0, PT, P0, P1, PT, 0xf8, 0x8f ;  /* 0x00000000008f781c */ /* 0x000fda0000703f70 */
[----:B------:R-:W-:Y:S05]  /*1b60*/  @P0 BRA `(.L_x_40) ;  /* 0x0000000400500947 */ /* 0x000fea0003800000 */
[----:B------:R-:W-:-:S13]  /*1b70*/  LOP3.LUT P0, RZ, R29, 0x7fffffff, R18, 0xc8, !PT ;  /* 0x7fffffff1dff7812 */ /* 0x000fda000780c812 */
[----:B------:R-:W-:Y:S05]  /*1b80*/  @!P0 BRA `(.L_x_41) ;  /* 0x0000000400408947 */ /* 0x000fea0003800000 */
[C---:B------:R-:W-:Y:S02]  /*1b90*/  FSETP.NEU.FTZ.AND P2, PT, |R18|.reuse, +INF , PT ;  /* 0x7f8000001200780b */ /* 0x040fe40003f5d200 */
[----:B------:R-:W-:Y:S02]  /*1ba0*/  FSETP.NEU.FTZ.AND P1, PT, |R29|, +INF , PT ;  /* 0x7f8000001d00780b */ /* 0x000fe40003f3d200 */
[----:B------:R-:W-:-:S11]  /*1bb0*/  FSETP.NEU.FTZ.AND P0, PT, |R18|, +INF , PT ;  /* 0x7f8000001200780b */ /* 0x000fd60003f1d200 */
[----:B------:R-:W-:Y:S05]  /*1bc0*/  @!P1 BRA !P2, `(.L_x_41) ;  /* 0x0000000400309947 */ /* 0x000fea0005000000 */
[----:B------:R-:W-:-:S04]  /*1bd0*/  LOP3.LUT P2, RZ, R18, 0x7fffffff, RZ, 0xc0, !PT ;  /* 0x7fffffff12ff7812 */ /* 0x000fc8000784c0ff */
[----:B------:R-:W-:-:S13]  /*1be0*/  PLOP3.LUT P1, PT, P1, P2, PT, 0x2f, 0xf2 ;  /* 0x0000000000f2781c */ /* 0x000fda0000f24577 */
[----:B------:R-:W-:Y:S05]  /*1bf0*/  @P1 BRA `(.L_x_42) ;  /* 0x00000004001c1947 */ /* 0x000fea0003800000 */
[----:B------:R-:W-:-:S04]  /*1c00*/  LOP3.LUT P1, RZ, R29, 0x7fffffff, RZ, 0xc0, !PT ;  /* 0x7fffffff1dff7812 */ /* 0x000fc8000782c0ff */
[----:B------:R-:W-:-:S13]  /*1c10*/  PLOP3.LUT P0, PT, P0, P1, PT, 0x2f, 0xf2 ;  /* 0x0000000000f2781c */ /* 0x000fda0000702577 */
[----:B------:R-:W-:Y:S05]  /*1c20*/  @P0 BRA `(.L_x_43) ;  /* 0x0000000400040947 */ /* 0x000fea0003800000 */
[----:B------:R-:W-:Y:S02]  /*1c30*/  ISETP.GE.AND P1, PT, R21, RZ, PT ;  /* 0x000000ff1500720c */ /* 0x000fe40003f26270 */
[----:B------:R-:W-:-:S04]  /*1c40*/  IADD3 R21, PT, PT, R23, -0x1, RZ ;  /* 0xffffffff17157810 */ /* 0x000fc80007ffe0ff */
[----:B------:R-:W-:-:S07]  /*1c50*/  ISETP.GE.AND P0, PT, R21, RZ, PT ;  /* 0x000000ff1500720c */ /* 0x000fce0003f06270 */
[----:B------:R-:W-:-:S06]  /*1c60*/  @!P1 FFMA R29, R29, 1.84467440737095516160e+19, RZ ;  /* 0x5f8000001d1d9823 */ /* 0x000fcc00000000ff */
[----:B------:R-:W-:Y:S01]  /*1c70*/  @P0 MOV R25, RZ ;  /* 0x000000ff00190202 */ /* 0x000fe20000000f00 */
[----:B------:R-:W-:Y:S01]  /*1c80*/  @!P0 FFMA R18, R18, 1.84467440737095516160e+19, RZ ;  /* 0x5f80000012128823 */ /* 0x000fe200000000ff */
[----:B------:R-:W-:-:S04]  /*1c90*/  @!P0 MOV R25, 0xffffffc0 ;  /* 0xffffffc000198802 */ /* 0x000fc80000000f00 */
[----:B------:R-:W-:-:S07]  /*1ca0*/  @!P1 IADD3 R25, PT, PT, R25, 0x40, RZ ;  /* 0x0000004019199810 */ /* 0x000fce0007ffe0ff */
.L_x_39:
[----:B------:R-:W-:Y:S01]  /*1cb0*/  LEA R22, R20, 0xc0800000, 0x17 ;  /* 0xc080000014167811 */ /* 0x000fe200078eb8ff */
[----:B------:R-:W-:Y:S01]  /*1cc0*/  BSSY.RECONVERGENT B1, `(.L_x_44) ;  /* 0x0000036000017945 */ /* 0x000fe20003800200 */
[----:B------:R-:W-:Y:S02]  /*1cd0*/  IADD3 R23, PT, PT, R23, -0x7f, RZ ;  /* 0xffffff8117177810 */ /* 0x000fe40007ffe0ff */
[----:B------:R-:W-:Y:S02]  /*1ce0*/  IADD3 R29, PT, PT, -R22, R29, RZ ;  /* 0x0000001d161d7210 */ /* 0x000fe40007ffe1ff */
[C---:B------:R-:W-:Y:S01]  /*1cf0*/  IADD3 R20, PT, PT, R23.reuse, 0x7f, -R20 ;  /* 0x0000007f17147810 */ /* 0x040fe20007ffe814 */
[----:B------:R-:W-:Y:S01]  /*1d00*/  IMAD R18, R23, -0x800000, R18 ;  /* 0xff80000017127824 */ /* 0x000fe200078e0212 */
[----:B------:R-:W0:Y:S01]  /*1d10*/  MUFU.RCP R24, R29 ;  /* 0x0000001d00187308 */ /* 0x000e220000001000 */
[----:B------:R-:W-:Y:S01]  /*1d20*/  FADD.FTZ R22, -R29, -RZ ;  /* 0x800000ff1d167221 */ /* 0x000fe20000010100 */
[----:B------:R-:W-:-:S03]  /*1d30*/  IADD3 R25, PT, PT, R20, R25, RZ ;  /* 0x0000001914197210 */ /* 0x000fc60007ffe0ff */
[----:B0-----:R-:W-:-:S04]  /*1d40*/  FFMA R21, R24, R22, 1 ;  /* 0x3f80000018157423 */ /* 0x001fc80000000016 */
[----:B------:R-:W-:-:S04]  /*1d50*/  FFMA R21, R24, R21, R24 ;  /* 0x0000001518157223 */ /* 0x000fc80000000018 */
[----:B------:R-:W-:-:S04]  /*1d60*/  FFMA R23, R18, R21, RZ ;  /* 0x0000001512177223 */ /* 0x000fc800000000ff */
[----:B------:R-:W-:-:S04]  /*1d70*/  FFMA R24, R22, R23, R18 ;  /* 0x0000001716187223 */ /* 0x000fc80000000012 */
[----:B------:R-:W-:-:S04]  /*1d80*/  FFMA R23, R21, R24, R23 ;  /* 0x0000001815177223 */ /* 0x000fc80000000017 */
[----:B------:R-:W-:-:S04]  /*1d90*/  FFMA R22, R22, R23, R18 ;  /* 0x0000001716167223 */ /* 0x000fc80000000012 */
[----:B------:R-:W-:-:S05]  /*1da0*/  FFMA R18, R21, R22, R23 ;  /* 0x0000001615127223 */ /* 0x000fca0000000017 */
[----:B------:R-:W-:-:S04]  /*1db0*/  SHF.R.U32.HI R20, RZ, 0x17, R18 ;  /* 0x00000017ff147819 */ /* 0x000fc80000011612 */
[----:B------:R-:W-:-:S05]  /*1dc0*/  LOP3.LUT R20, R20, 0xff, RZ, 0xc0, !PT ;  /* 0x000000ff14147812 */ /* 0x000fca00078ec0ff */
[----:B------:R-:W-:-:S05]  /*1dd0*/  IMAD.IADD R20, R20, 0x1, R25 ;  /* 0x0000000114147824 */ /* 0x000fca00078e0219 */
[----:B------:R-:W-:-:S04]  /*1de0*/  IADD3 R24, PT, PT, R20, -0x1, RZ ;  /* 0xffffffff14187810 */ /* 0x000fc80007ffe0ff */
[----:B------:R-:W-:-:S13]  /*1df0*/  ISETP.GE.U32.AND P0, PT, R24, 0xfe, PT ;  /* 0x000000fe1800780c */ /* 0x000fda0003f06070 */
[----:B------:R-:W-:Y:S05]  /*1e00*/  @!P0 BRA `(.L_x_45) ;  /* 0x0000000000808947 */ /* 0x000fea0003800000 */
[----:B------:R-:W-:-:S13]  /*1e10*/  ISETP.GT.AND P0, PT, R20, 0xfe, PT ;  /* 0x000000fe1400780c */ /* 0x000fda0003f04270 */
[----:B------:R-:W-:Y:S05]  /*1e20*/  @P0 BRA `(.L_x_46) ;  /* 0x00000000006c0947 */ /* 0x000fea0003800000 */
[----:B------:R-:W-:-:S13]  /*1e30*/  ISETP.GE.AND P0, PT, R20, 0x1, PT ;  /* 0x000000011400780c */ /* 0x000fda0003f06270 */
[----:B------:R-:W-:Y:S05]  /*1e40*/  @P0 BRA `(.L_x_47) ;  /* 0x0000000000740947 */ /* 0x000fea0003800000 */
[----:B------:R-:W-:Y:S02]  /*1e50*/  ISETP.GE.AND P0, PT, R20, -0x18, PT ;  /* 0xffffffe81400780c */ /* 0x000fe40003f06270 */
[----:B------:R-:W-:-:S11]  /*1e60*/  LOP3.LUT R18, R18, 0x80000000, RZ, 0xc0, !PT ;  /* 0x8000000012127812 */ /* 0x000fd600078ec0ff */
[----:B------:R-:W-:Y:S05]  /*1e70*/  @!P0 BRA `(.L_x_47) ;  /* 0x0000000000688947 */ /* 0x000fea0003800000 */
[CCC-:B------:R-:W-:Y:S01]  /*1e80*/  FFMA.RZ R24, R21.reuse, R22.reuse, R23.reuse ;  /* 0x0000001615187223 */ /* 0x1c0fe2000000c017 */
[CCC-:B------:R-:W-:Y:S01]  /*1e90*/  FFMA.RP R25, R21.reuse, R22.reuse, R23.reuse ;  /* 0x0000001615197223 */ /* 0x1c0fe20000008017 */
[----:B------:R-:W-:Y:S01]  /*1ea0*/  FFMA.RM R22, R21, R22, R23 ;  /* 0x0000001615167223 */ /* 0x000fe20000004017 */
[----:B------:R-:W-:Y:S02]  /*1eb0*/  IADD3 R21, PT, PT, R20, 0x20, RZ ;  /* 0x0000002014157810 */ /* 0x000fe40007ffe0ff */
[----:B------:R-:W-:Y:S02]  /*1ec0*/  LOP3.LUT R24, R24, 0x7fffff, RZ, 0xc0, !PT ;  /* 0x007fffff18187812 */ /* 0x000fe400078ec0ff */
[----:B------:R-:W-:Y:S02]  /*1ed0*/  ISETP.NE.AND P2, PT, R20, RZ, PT ;  /* 0x000000ff1400720c */ /* 0x000fe40003f45270 */
[----:B------:R-:W-:Y:S02]  /*1ee0*/  LOP3.LUT R24, R24, 0x800000, RZ, 0xfc, !PT ;  /* 0x0080000018187812 */ /* 0x000fe400078efcff */
[----:B------:R-:W-:-:S02]  /*1ef0*/  ISETP.NE.AND P1, PT, R20, RZ, PT ;  /* 0x000000ff1400720c */ /* 0x000fc40003f25270 */
[----:B------:R-:W-:Y:S02]  /*1f00*/  IADD3 R20, PT, PT, -R20, RZ, RZ ;  /* 0x000000ff14147210 */ /* 0x000fe40007ffe1ff */
[----:B------:R-:W-:Y:S02]  /*1f10*/  SHF.L.U32 R21, R24, R21, RZ ;  /* 0x0000001518157219 */ /* 0x000fe400000006ff */
[----:B------:R-:W-:Y:S02]  /*1f20*/  FSETP.NEU.FTZ.AND P0, PT, R25, R22, PT ;  /* 0x000000161900720b */ /* 0x000fe40003f1d000 */
[----:B------:R-:W-:Y:S02]  /*1f30*/  SEL R23, R20, RZ, P2 ;  /* 0x000000ff14177207 */ /* 0x000fe40001000000 */
[----:B------:R-:W-:Y:S02]  /*1f40*/  ISETP.NE.AND P1, PT, R21, RZ, P1 ;  /* 0x000000ff1500720c */ /* 0x000fe40000f25270 */
[----:B------:R-:W-:-:S02]  /*1f50*/  SHF.R.U32.HI R23, RZ, R23, R24 ;  /* 0x00000017ff177219 */ /* 0x000fc40000011618 */
[----:B------:R-:W-:Y:S02]  /*1f60*/  PLOP3.LUT P0, PT, P0, P1, PT, 0xf8, 0x8f ;  /* 0x00000000008f781c */ /* 0x000fe40000703f70 */
[----:B------:R-:W-:Y:S02]  /*1f70*/  SHF.R.U32.HI R21, RZ, 0x1, R23 ;  /* 0x00000001ff157819 */ /* 0x000fe40000011617 */
[----:B------:R-:W-:-:S04]  /*1f80*/  SEL R20, RZ, 0x1, !P0 ;  /* 0x00000001ff147807 */ /* 0x000fc80004000000 */
[----:B------:R-:W-:-:S04]  /*1f90*/  LOP3.LUT R20, R20, 0x1, R21, 0xf8, !PT ;  /* 0x0000000114147812 */ /* 0x000fc800078ef815 */
[----:B------:R-:W-:-:S04]  /*1fa0*/  LOP3.LUT R20, R20, R23, RZ, 0xc0, !PT ;  /* 0x0000001714147212 */ /* 0x000fc800078ec0ff */
[----:B------:R-:W-:-:S04]  /*1fb0*/  IADD3 R21, PT, PT, R21, R20, RZ ;  /* 0x0000001415157210 */ /* 0x000fc80007ffe0ff */
[----:B------:R-:W-:Y:S01]  /*1fc0*/  LOP3.LUT R18, R21, R18, RZ, 0xfc, !PT ;  /* 0x0000001215127212 */ /* 0x000fe200078efcff */
[----:B------:R-:W-:Y:S06]  /*1fd0*/  BRA `(.L_x_47) ;  /* 0x0000000000107947 */ /* 0x000fec0003800000 */
.L_x_46:
[----:B------:R-:W-:-:S04]  /*1fe0*/  LOP3.LUT R18, R18, 0x80000000, RZ, 0xc0, !PT ;  /* 0x8000000012127812 */ /* 0x000fc800078ec0ff */
[----:B------:R-:W-:Y:S01]  /*1ff0*/  LOP3.LUT R18, R18, 0x7f800000, RZ, 0xfc, !PT ;  /* 0x7f80000012127812 */ /* 0x000fe200078efcff */
[----:B------:R-:W-:Y:S06]  /*2000*/  BRA `(.L_x_47) ;  /* 0x0000000000047947 */ /* 0x000fec0003800000 */
.L_x_45:
[----:B------:R-:W-:-:S07]  /*2010*/  LEA R18, R25, R18, 0x17 ;  /* 0x0000001219127211 */ /* 0x000fce00078eb8ff */
.L_x_47:
[----:B------:R-:W-:Y:S05]  /*2020*/  BSYNC.RECONVERGENT B1 ;  /* 0x0000000000017941 */ /* 0x000fea0003800200 */
.L_x_44:
[----:B------:R-:W-:Y:S05]  /*2030*/  BRA `(.L_x_48) ;  /* 0x0000000000207947 */ /* 0x000fea0003800000 */
.L_x_43:
[----:B------:R-:W-:-:S04]  /*2040*/  LOP3.LUT R18, R29, 0x80000000, R18, 0x48, !PT ;  /* 0x800000001d127812 */ /* 0x000fc800078e4812 */
[----:B------:R-:W-:Y:S01]  /*2050*/  LOP3.LUT R18, R18, 0x7f800000, RZ, 0xfc, !PT ;  /* 0x7f80000012127812 */ /* 0x000fe200078efcff */
[----:B------:R-:W-:Y:S06]  /*2060*/  BRA `(.L_x_48) ;  /* 0x0000000000147947 */ /* 0x000fec0003800000 */
.L_x_42:
[----:B------:R-:W-:Y:S01]  /*2070*/  LOP3.LUT R18, R29, 0x80000000, R18, 0x48, !PT ;  /* 0x800000001d127812 */ /* 0x000fe200078e4812 */
[----:B------:R-:W-:Y:S06]  /*2080*/  BRA `(.L_x_48) ;  /* 0x00000000000c7947 */ /* 0x000fec0003800000 */
.L_x_41:
[----:B------:R-:W0:Y:S01]  /*2090*/  MUFU.RSQ R18, -QNAN ;  /* 0xffc0000000127908 */ /* 0x000e220000001400 */
[----:B------:R-:W-:Y:S05]  /*20a0*/  BRA `(.L_x_48) ;  /* 0x0000000000047947 */ /* 0x000fea0003800000 */
.L_x_40:
[----:B------:R-:W-:-:S07]  /*20b0*/  FADD.FTZ R18, R18, R29 ;  /* 0x0000001d12127221 */ /* 0x000fce0000010000 */
.L_x_48:
[----:B------:R-:W-:Y:S05]  /*20c0*/  BSYNC.RECONVERGENT B0 ;  /* 0x0000000000007941 */ /* 0x000fea0003800200 */
.L_x_38:
[----:B------:R-:W-:Y:S01]  /*20d0*/  HFMA2 R21, -RZ, RZ, 0, 0 ;  /* 0x00000000ff157431 */ /* 0x000fe200000001ff */
[----:B------:R-:W-:-:S04]  /*20e0*/  MOV R20, R2 ;  /* 0x0000000200147202 */ /* 0x000fc80000000f00 */
[----:B0-----:R-:W-:Y:S05]  /*20f0*/  RET.REL.NODEC R20 `(_Z23sia2_edd_gpu_kernel_eddPKiPKfPfS3_iiiiif) ;  /* 0xffffffdc14c07950 */ /* 0x001fea0003c3ffff */
.L_x_49:
[----:B------:R-:W-:-:S00]  /*2100*/  BRA `(.L_x_49) ;  /* 0xfffffffc00fc7947 */ /* 0x000fc0000383ffff */
[----:B------:R-:W-:-:S00]  /*2110*/  NOP ;  /* 0x0000000000007918 */ /* 0x000fc00000000000 */
        /* <DEDUP_REMOVED lines=14> */
.L_x_52:


//--------------------- .nv.shared.reserved.0     --------------------------
	.section	.nv.shared.reserved.0,"aw",@nobits
	.weak		__nv_reservedSMEM_offset_0_alias
	.size		__nv_reservedSMEM_offset_0_alias, 0, 64
	.other		__nv_reservedSMEM_offset_0_alias,@"STO_CUDA_RESERVED_SHARED STV_DEFAULT"
__nv_reservedSMEM_offset_0_alias:
	.zero		0
	.zero		64


//--------------------- .nv.global                --------------------------
	.section	.nv.global,"aw",@nobits
	.align	4
.nv.global:
	.type		gauspt,@object
	.size		gauspt,(gauswt - gauspt)
gauspt:
	.zero		32
	.type		gauswt,@object
	.size		gauswt,(.L_1 - gauswt)
gauswt:
	.zero		32
.L_1:


//--------------------- .nv.constant0._Z23sia2_edd_gpu_kernel_eddPKiPKfPfS3_iiiiif --------------------------
	.section	.nv.constant0._Z23sia2_edd_gpu_kernel_eddPKiPKfPfS3_iiiiif,"a",@progbits
	.sectionflags	@""
	.align	4
.nv.constant0._Z23sia2_edd_gpu_kernel_eddPKiPKfPfS3_iiiiif:
	.zero		952


//--------------------- SYMBOLS --------------------------

	.type		.nv.reservedSmem.offset0,@object
	.size		.nv.reservedSmem.offset0,0x4
